	.target	sm_90a

	.elftype	@"ET_EXEC"


//--------------------- .note.nv.tkinfo           --------------------------
	.section	.note.nv.tkinfo,"",@"SHT_NOTE"
	.sectionflags	@"SHF_NOTE_NV_TKINFO"
	.tkinfo
        /*0018*/ 	.word	0x00000002
        /*0030*/ 	.string	""
        /*0030*/ 	.string	"ptxas"
        /*0030*/ 	.string	"Cuda compilation tools, release 13.0, V13.0.88"
        /*0030*/ 	.string	"Build cuda_13.0.r13.0/compiler.36424714_0"
        /*0030*/ 	.string	"-arch sm_90a -m 64 "



//--------------------- .note.nv.cuinfo           --------------------------
	.section	.note.nv.cuinfo,"",@"SHT_NOTE"
	.sectionflags	@"SHF_NOTE_NV_CUINFO"
        /*0018*/ 	.short	0x0002
        /*001a*/ 	.short	0x005a
        /*001c*/ 	.short	0x0082
	.zero		2


//--------------------- .nv.info                  --------------------------
	.section	.nv.info,"",@"SHT_CUDA_INFO"
	.align	4


	//----- nvinfo : EIATTR_REGCOUNT
	.align		4
        /*0000*/ 	.byte	0x04, 0x2f
        /*0002*/ 	.short	(.L_15 - .L_14)
	.align		4
.L_14:
        /*0004*/ 	.word	index@(_ZN7cutlass13device_kernelINS_4gemm6kernel13GemmUniversalIN4cute5tupleIJiiiiEEENS1_10collective13CollectiveMmaINS1_34MainloopSm90TmaGmmaWarpSpecializedILi14ENS5_IJNS4_1CILi1EEENSA_ILi2EEESB_EEENS1_32KernelTmaWarpSpecializedPingpongEEENS5_IJNSA_ILi64EEESG_NSA_ILi32EEEEEENS_10tfloat32_tENS5_IJlSB_lEEESJ_SK_NS4_8TiledMMAINS4_8MMA_AtomIJNS4_4SM904GMMA29MMA_64x64x8_F32TF32TF32_SS_TNILNSO_7ScaleInE1ELSQ_1EEEEEENS4_6LayoutINS5_IJSB_SB_SB_EEENS5_IJNSA_ILi0EEESV_SV_EEEEENS5_IJNS4_10UnderscoreESY_SY_EEEEENS4_23SM90_TMA_LOAD_MULTICASTENS4_14ComposedLayoutINS4_7SwizzleILi3ELi4ELi3EEENS4_18smem_ptr_flag_bitsILi32EEENST_INS5_IJNSA_ILi8EEESH_EEENS5_IJSH_SB_EEEEEEEvNS4_8identityENS4_13SM90_TMA_LOADES1B_vS1C_EENS_8epilogue10collective6detail29Sm90TmaWarpSpecializedAdapterINS1G_15DefaultEpilogueISJ_SK_SK_NS1F_6thread17LinearCombinationISJ_Li1EffLNS1K_9ScaleType4KindE0ELNS_15FloatRoundStyleE2ESJ_EENS1_15EpilogueDefaultEEEEEvvEEEEvNT_6ParamsE)
        /*0008*/ 	.word	0x000000a8


	//----- nvinfo : EIATTR_FRAME_SIZE
	.align		4
.L_15:
        /*000c*/ 	.byte	0x04, 0x11
        /*000e*/ 	.short	(.L_17 - .L_16)
	.align		4
.L_16:
        /*0010*/ 	.word	index@(_ZN7cutlass13device_kernelINS_4gemm6kernel13GemmUniversalIN4cute5tupleIJiiiiEEENS1_10collective13CollectiveMmaINS1_34MainloopSm90TmaGmmaWarpSpecializedILi14ENS5_IJNS4_1CILi1EEENSA_ILi2EEESB_EEENS1_32KernelTmaWarpSpecializedPingpongEEENS5_IJNSA_ILi64EEESG_NSA_ILi32EEEEEENS_10tfloat32_tENS5_IJlSB_lEEESJ_SK_NS4_8TiledMMAINS4_8MMA_AtomIJNS4_4SM904GMMA29MMA_64x64x8_F32TF32TF32_SS_TNILNSO_7ScaleInE1ELSQ_1EEEEEENS4_6LayoutINS5_IJSB_SB_SB_EEENS5_IJNSA_ILi0EEESV_SV_EEEEENS5_IJNS4_10UnderscoreESY_SY_EEEEENS4_23SM90_TMA_LOAD_MULTICASTENS4_14ComposedLayoutINS4_7SwizzleILi3ELi4ELi3EEENS4_18smem_ptr_flag_bitsILi32EEENST_INS5_IJNSA_ILi8EEESH_EEENS5_IJSH_SB_EEEEEEEvNS4_8identityENS4_13SM90_TMA_LOADES1B_vS1C_EENS_8epilogue10collective6detail29Sm90TmaWarpSpecializedAdapterINS1G_15DefaultEpilogueISJ_SK_SK_NS1F_6thread17LinearCombinationISJ_Li1EffLNS1K_9ScaleType4KindE0ELNS_15FloatRoundStyleE2ESJ_EENS1_15EpilogueDefaultEEEEEvvEEEEvNT_6ParamsE)
        /*0014*/ 	.word	0x00000008


	//----- nvinfo : EIATTR_MIN_STACK_SIZE
	.align		4
.L_17:
        /*0018*/ 	.byte	0x04, 0x12
        /*001a*/ 	.short	(.L_19 - .L_18)
	.align		4
.L_18:
        /*001c*/ 	.word	index@(_ZN7cutlass13device_kernelINS_4gemm6kernel13GemmUniversalIN4cute5tupleIJiiiiEEENS1_10collective13CollectiveMmaINS1_34MainloopSm90TmaGmmaWarpSpecializedILi14ENS5_IJNS4_1CILi1EEENSA_ILi2EEESB_EEENS1_32KernelTmaWarpSpecializedPingpongEEENS5_IJNSA_ILi64EEESG_NSA_ILi32EEEEEENS_10tfloat32_tENS5_IJlSB_lEEESJ_SK_NS4_8TiledMMAINS4_8MMA_AtomIJNS4_4SM904GMMA29MMA_64x64x8_F32TF32TF32_SS_TNILNSO_7ScaleInE1ELSQ_1EEEEEENS4_6LayoutINS5_IJSB_SB_SB_EEENS5_IJNSA_ILi0EEESV_SV_EEEEENS5_IJNS4_10UnderscoreESY_SY_EEEEENS4_23SM90_TMA_LOAD_MULTICASTENS4_14ComposedLayoutINS4_7SwizzleILi3ELi4ELi3EEENS4_18smem_ptr_flag_bitsILi32EEENST_INS5_IJNSA_ILi8EEESH_EEENS5_IJSH_SB_EEEEEEEvNS4_8identityENS4_13SM90_TMA_LOADES1B_vS1C_EENS_8epilogue10collective6detail29Sm90TmaWarpSpecializedAdapterINS1G_15DefaultEpilogueISJ_SK_SK_NS1F_6thread17LinearCombinationISJ_Li1EffLNS1K_9ScaleType4KindE0ELNS_15FloatRoundStyleE2ESJ_EENS1_15EpilogueDefaultEEEEEvvEEEEvNT_6ParamsE)
        /*0020*/ 	.word	0x00000008
.L_19:


//--------------------- .nv.compat                --------------------------
	.section	.nv.compat,"",@"SHT_CUDA_COMPAT_INFO"
	.align	4
        /*0000*/ 	.byte	0x02, 0x09, 0x01, 0x00, 0x02, 0x02, 0x04, 0x00, 0x02, 0x05, 0x05, 0x00, 0x03, 0x07, 0x01, 0x01
        /*0010*/ 	.byte	0x02, 0x03, 0x01, 0x00, 0x02, 0x06, 0x01, 0x00, 0x04, 0x0b, 0x08, 0x00, 0x00, 0x00, 0x00, 0x00
        /*0020*/ 	.byte	0x00, 0x00, 0x00, 0x00


//--------------------- .nv.info._ZN7cutlass13device_kernelINS_4gemm6kernel13GemmUniversalIN4cute5tupleIJiiiiEEENS1_10collective13CollectiveMmaINS1_34MainloopSm90TmaGmmaWarpSpecializedILi14ENS5_IJNS4_1CILi1EEENSA_ILi2EEESB_EEENS1_32KernelTmaWarpSpecializedPingpongEEENS5_IJNSA_ILi64EEESG_NSA_ILi32EEEEEENS_10tfloat32_tENS5_IJlSB_lEEESJ_SK_NS4_8TiledMMAINS4_8MMA_AtomIJNS4_4SM904GMMA29MMA_64x64x8_F32TF32TF32_SS_TNILNSO_7ScaleInE1ELSQ_1EEEEEENS4_6LayoutINS5_IJSB_SB_SB_EEENS5_IJNSA_ILi0EEESV_SV_EEEEENS5_IJNS4_10UnderscoreESY_SY_EEEEENS4_23SM90_TMA_LOAD_MULTICASTENS4_14ComposedLayoutINS4_7SwizzleILi3ELi4ELi3EEENS4_18smem_ptr_flag_bitsILi32EEENST_INS5_IJNSA_ILi8EEESH_EEENS5_IJSH_SB_EEEEEEEvNS4_8identityENS4_13SM90_TMA_LOADES1B_vS1C_EENS_8epilogue10collective6detail29Sm90TmaWarpSpecializedAdapterINS1G_15DefaultEpilogueISJ_SK_SK_NS1F_6thread17LinearCombinationISJ_Li1EffLNS1K_9ScaleType4KindE0ELNS_15FloatRoundStyleE2ESJ_EENS1_15EpilogueDefaultEEEEEvvEEEEvNT_6ParamsE --------------------------
	.section	.nv.info._ZN7cutlass13device_kernelINS_4gemm6kernel13GemmUniversalIN4cute5tupleIJiiiiEEENS1_10collective13CollectiveMmaINS1_34MainloopSm90TmaGmmaWarpSpecializedILi14ENS5_IJNS4_1CILi1EEENSA_ILi2EEESB_EEENS1_32KernelTmaWarpSpecializedPingpongEEENS5_IJNSA_ILi64EEESG_NSA_ILi32EEEEEENS_10tfloat32_tENS5_IJlSB_lEEESJ_SK_NS4_8TiledMMAINS4_8MMA_AtomIJNS4_4SM904GMMA29MMA_64x64x8_F32TF32TF32_SS_TNILNSO_7ScaleInE1ELSQ_1EEEEEENS4_6LayoutINS5_IJSB_SB_SB_EEENS5_IJNSA_ILi0EEESV_SV_EEEEENS5_IJNS4_10UnderscoreESY_SY_EEEEENS4_23SM90_TMA_LOAD_MULTICASTENS4_14ComposedLayoutINS4_7SwizzleILi3ELi4ELi3EEENS4_18smem_ptr_flag_bitsILi32EEENST_INS5_IJNSA_ILi8EEESH_EEENS5_IJSH_SB_EEEEEEEvNS4_8identityENS4_13SM90_TMA_LOADES1B_vS1C_EENS_8epilogue10collective6detail29Sm90TmaWarpSpecializedAdapterINS1G_15DefaultEpilogueISJ_SK_SK_NS1F_6thread17LinearCombinationISJ_Li1EffLNS1K_9ScaleType4KindE0ELNS_15FloatRoundStyleE2ESJ_EENS1_15EpilogueDefaultEEEEEvvEEEEvNT_6ParamsE,"",@"SHT_CUDA_INFO"
	.sectionflags	@""
	.align	4


	//----- nvinfo : EIATTR_CUDA_API_VERSION
	.align		4
        /*0000*/ 	.byte	0x04, 0x37
        /*0002*/ 	.short	(.L_21 - .L_20)
.L_20:
        /*0004*/ 	.word	0x00000082


	//----- nvinfo : EIATTR_KPARAM_INFO
	.align		4
.L_21:
        /*0008*/ 	.byte	0x04, 0x17
        /*000a*/ 	.short	(.L_23 - .L_22)
.L_22:
        /*000c*/ 	.word	0x00000000
        /*0010*/ 	.short	0x0000
        /*0012*/ 	.short	0x0070
        /*0014*/ 	.byte	0x00, 0xf0, 0x01, 0x10


	//----- nvinfo : EIATTR_SPARSE_MMA_MASK
	.align		4
.L_23:
        /*0018*/ 	.byte	0x03, 0x50
        /*001a*/ 	.short	0x0000


	//----- nvinfo : EIATTR_MAXREG_COUNT
	.align		4
        /*001c*/ 	.byte	0x03, 0x1b
        /*001e*/ 	.short	0x00a8


	//----- nvinfo : EIATTR_NUM_BARRIERS
	.align		4
        /*0020*/ 	.byte	0x02, 0x4c
        /*0022*/ 	.byte	0x01
	.zero		1


	//----- nvinfo : EIATTR_EXTERNS
	.align		4
        /*0024*/ 	.byte	0x04, 0x0f
        /*0026*/ 	.short	(.L_25 - .L_24)


	//   ....[0]....
	.align		4
.L_24:
        /*0028*/ 	.word	index@(__assertfail)


	//----- nvinfo : EIATTR_ANNOTATIONS
	.align		4
.L_25:
        /*002c*/ 	.byte	0x04, 0x55
        /*002e*/ 	.short	(.L_27 - .L_26)


	//   ....[0]....
.L_26:
        /*0030*/ 	.word	0x00000001
        /*0034*/ 	.byte	0xb0, 0x0e, 0x00, 0x00, 0x01, 0x00, 0x00, 0x00, 0x60, 0x46, 0x00, 0x00, 0x01, 0x00, 0x00, 0x00
        /*0044*/ 	.byte	0xe0, 0x52, 0x00, 0x00


	//----- nvinfo : EIATTR_MERCURY_ISA_VERSION
	.align		4
.L_27:
        /*0048*/ 	.byte	0x03, 0x5f
        /*004a*/ 	.short	0x0101


	//----- nvinfo : EIATTR_INT_WARP_WIDE_INSTR_OFFSETS
	.align		4
        /*004c*/ 	.byte	0x04, 0x31
        /*004e*/ 	.short	(.L_29 - .L_28)


	//   ....[0]....
.L_28:
        /*0050*/ 	.word	0x00000600


	//   ....[1]....
        /*0054*/ 	.word	0x00000640


	//   ....[2]....
        /*0058*/ 	.word	0x00000780


	//   ....[3]....
        /*005c*/ 	.word	0x00000790


	//   ....[4]....
        /*0060*/ 	.word	0x000007b0


	//   ....[5]....
        /*0064*/ 	.word	0x000007d0


	//   ....[6]....
        /*0068*/ 	.word	0x00000880


	//   ....[7]....
        /*006c*/ 	.word	0x000008d0


	//----- nvinfo : EIATTR_COOP_GROUP_MASK_REGIDS
	.align		4
.L_29:
        /*0070*/ 	.byte	0x04, 0x29
        /*0072*/ 	.short	(.L_31 - .L_30)


	//   ....[0]....
.L_30:
        /*0074*/ 	.word	0xffffffff


	//   ....[1]....
        /*0078*/ 	.word	0xffffffff


	//   ....[2]....
        /*007c*/ 	.word	0xffffffff


	//   ....[3]....
        /*0080*/ 	.word	0xffffffff


	//   ....[4]....
        /*0084*/ 	.word	0xffffffff


	//   ....[5]....
        /*0088*/ 	.word	0xffffffff


	//   ....[6]....
        /*008c*/ 	.word	0xffffffff


	//----- nvinfo : EIATTR_COOP_GROUP_INSTR_OFFSETS
	.align		4
.L_31:
        /*0090*/ 	.byte	0x04, 0x28
        /*0092*/ 	.short	(.L_33 - .L_32)


	//   ....[0]....
.L_32:
        /*0094*/ 	.word	0x00000070


	//   ....[1]....
        /*0098*/ 	.word	0x00000080


	//   ....[2]....
        /*009c*/ 	.word	0x00000140


	//   ....[3]....
        /*00a0*/ 	.word	0x00000440


	//   ....[4]....
        /*00a4*/ 	.word	0x00000480


	//   ....[5]....
        /*00a8*/ 	.word	0x00000920


	//   ....[6]....
        /*00ac*/ 	.word	0x00000a50


	//----- nvinfo : EIATTR_REG_RECONFIG
	.align		4
.L_33:
        /*00b0*/ 	.byte	0x01, 0x54
	.zero		2


	//----- nvinfo : EIATTR_SYSCALL_OFFSETS
	.align		4
        /*00b4*/ 	.byte	0x04, 0x46
        /*00b6*/ 	.short	(.L_35 - .L_34)


	//   ....[0]....
.L_34:
        /*00b8*/ 	.word	0x00001970


	//----- nvinfo : EIATTR_MBARRIER_INSTR_OFFSETS
	.align		4
.L_35:
        /*00bc*/ 	.byte	0x04, 0x39
        /*00be*/ 	.short	(.L_37 - .L_36)


	//   ....[0]....
.L_36:
        /*00c0*/ 	.word	0x00000260
        /*00c4*/ 	.word	0x000000ff
        /*00c8*/ 	.word	0x00000000
        /*00cc*/ 	.short	0x0100
        /*00ce*/ 	.byte	0x08
	.zero		1


	//   ....[1]....
        /*00d0*/ 	.word	0x00000270
        /*00d4*/ 	.word	0x000000ff
        /*00d8*/ 	.word	0x00000070
        /*00dc*/ 	.short	0x0100
        /*00de*/ 	.byte	0x08
	.zero		1


	//   ....[2]....
        /*00e0*/ 	.word	0x00000280
        /*00e4*/ 	.word	0x000000ff
        /*00e8*/ 	.word	0x00000008
        /*00ec*/ 	.short	0x0100
        /*00ee*/ 	.byte	0x08
	.zero		1


	//   ....[3]....
        /*00f0*/ 	.word	0x00000290
        /*00f4*/ 	.word	0x000000ff
        /*00f8*/ 	.word	0x00000078
        /*00fc*/ 	.short	0x0100
        /*00fe*/ 	.byte	0x08
	.zero		1


	//   ....[4]....
        /*0100*/ 	.word	0x000002a0
        /*0104*/ 	.word	0x000000ff
        /*0108*/ 	.word	0x00000010
        /*010c*/ 	.short	0x0100
        /*010e*/ 	.byte	0x08
	.zero		1


	//   ....[5]....
        /*0110*/ 	.word	0x000002b0
        /*0114*/ 	.word	0x000000ff
        /*0118*/ 	.word	0x00000080
        /*011c*/ 	.short	0x0100
        /*011e*/ 	.byte	0x08
	.zero		1


	//   ....[6]....
        /*0120*/ 	.word	0x000002c0
        /*0124*/ 	.word	0x000000ff
        /*0128*/ 	.word	0x00000018
        /*012c*/ 	.short	0x0100
        /*012e*/ 	.byte	0x08
	.zero		1


	//   ....[7]....
        /*0130*/ 	.word	0x000002d0
        /*0134*/ 	.word	0x000000ff
        /*0138*/ 	.word	0x00000088
        /*013c*/ 	.short	0x0100
        /*013e*/ 	.byte	0x08
	.zero		1


	//   ....[8]....
        /*0140*/ 	.word	0x000002e0
        /*0144*/ 	.word	0x000000ff
        /*0148*/ 	.word	0x00000020
        /*014c*/ 	.short	0x0100
        /*014e*/ 	.byte	0x08
	.zero		1


	//   ....[9]....
        /*0150*/ 	.word	0x000002f0
        /*0154*/ 	.word	0x000000ff
        /*0158*/ 	.word	0x00000090
        /*015c*/ 	.short	0x0100
        /*015e*/ 	.byte	0x08
	.zero		1


	//   ....[10]....
        /*0160*/ 	.word	0x00000300
        /*0164*/ 	.word	0x000000ff
        /*0168*/ 	.word	0x00000028
        /*016c*/ 	.short	0x0100
        /*016e*/ 	.byte	0x08
	.zero		1


	//   ....[11]....
        /*0170*/ 	.word	0x00000310
        /*0174*/ 	.word	0x000000ff
        /*0178*/ 	.word	0x00000098
        /*017c*/ 	.short	0x0100
        /*017e*/ 	.byte	0x08
	.zero		1


	//   ....[12]....
        /*0180*/ 	.word	0x00000320
        /*0184*/ 	.word	0x000000ff
        /*0188*/ 	.word	0x00000030
        /*018c*/ 	.short	0x0100
        /*018e*/ 	.byte	0x08
	.zero		1


	//   ....[13]....
        /*0190*/ 	.word	0x00000330
        /*0194*/ 	.word	0x000000ff
        /*0198*/ 	.word	0x000000a0
        /*019c*/ 	.short	0x0100
        /*019e*/ 	.byte	0x08
	.zero		1


	//   ....[14]....
        /*01a0*/ 	.word	0x00000340
        /*01a4*/ 	.word	0x000000ff
        /*01a8*/ 	.word	0x00000038
        /*01ac*/ 	.short	0x0100
        /*01ae*/ 	.byte	0x08
	.zero		1


	//   ....[15]....
        /*01b0*/ 	.word	0x00000350
        /*01b4*/ 	.word	0x000000ff
        /*01b8*/ 	.word	0x000000a8
        /*01bc*/ 	.short	0x0100
        /*01be*/ 	.byte	0x08
	.zero		1


	//   ....[16]....
        /*01c0*/ 	.word	0x00000360
        /*01c4*/ 	.word	0x000000ff
        /*01c8*/ 	.word	0x00000040
        /*01cc*/ 	.short	0x0100
        /*01ce*/ 	.byte	0x08
	.zero		1


	//   ....[17]....
        /*01d0*/ 	.word	0x00000370
        /*01d4*/ 	.word	0x000000ff
        /*01d8*/ 	.word	0x000000b0
        /*01dc*/ 	.short	0x0100
        /*01de*/ 	.byte	0x08
	.zero		1


	//   ....[18]....
        /*01e0*/ 	.word	0x00000380
        /*01e4*/ 	.word	0x000000ff
        /*01e8*/ 	.word	0x00000048
        /*01ec*/ 	.short	0x0100
        /*01ee*/ 	.byte	0x08
	.zero		1


	//   ....[19]....
        /*01f0*/ 	.word	0x00000390
        /*01f4*/ 	.word	0x000000ff
        /*01f8*/ 	.word	0x000000b8
        /*01fc*/ 	.short	0x0100
        /*01fe*/ 	.byte	0x08
	.zero		1


	//   ....[20]....
        /*0200*/ 	.word	0x000003a0
        /*0204*/ 	.word	0x000000ff
        /*0208*/ 	.word	0x00000050
        /*020c*/ 	.short	0x0100
        /*020e*/ 	.byte	0x08
	.zero		1


	//   ....[21]....
        /*0210*/ 	.word	0x000003b0
        /*0214*/ 	.word	0x000000ff
        /*0218*/ 	.word	0x000000c0
        /*021c*/ 	.short	0x0100
        /*021e*/ 	.byte	0x08
	.zero		1


	//   ....[22]....
        /*0220*/ 	.word	0x000003c0
        /*0224*/ 	.word	0x000000ff
        /*0228*/ 	.word	0x00000058
        /*022c*/ 	.short	0x0100
        /*022e*/ 	.byte	0x08
	.zero		1


	//   ....[23]....
        /*0230*/ 	.word	0x000003d0
        /*0234*/ 	.word	0x000000ff
        /*0238*/ 	.word	0x000000c8
        /*023c*/ 	.short	0x0100
        /*023e*/ 	.byte	0x08
	.zero		1


	//   ....[24]....
        /*0240*/ 	.word	0x000003e0
        /*0244*/ 	.word	0x000000ff
        /*0248*/ 	.word	0x00000060
        /*024c*/ 	.short	0x0100
        /*024e*/ 	.byte	0x08
	.zero		1


	//   ....[25]....
        /*0250*/ 	.word	0x000003f0
        /*0254*/ 	.word	0x000000ff
        /*0258*/ 	.word	0x000000d0
        /*025c*/ 	.short	0x0100
        /*025e*/ 	.byte	0x08
	.zero		1


	//   ....[26]....
        /*0260*/ 	.word	0x00000400
        /*0264*/ 	.word	0x000000ff
        /*0268*/ 	.word	0x00000068
        /*026c*/ 	.short	0x0100
        /*026e*/ 	.byte	0x08
	.zero		1


	//   ....[27]....
        /*0270*/ 	.word	0x00000410
        /*0274*/ 	.word	0x000000ff
        /*0278*/ 	.word	0x000000d8
        /*027c*/ 	.short	0x0100
        /*027e*/ 	.byte	0x08
	.zero		1


	//   ....[28]....
        /*0280*/ 	.word	0x00000900
        /*0284*/ 	.word	0x000000ff
        /*0288*/ 	.word	0x00000110
        /*028c*/ 	.short	0x0100
        /*028e*/ 	.byte	0x08
	.zero		1


	//   ....[29]....
        /*0290*/ 	.word	0x000009a0
        /*0294*/ 	.word	0x000000ff
        /*0298*/ 	.word	0x00000118
        /*029c*/ 	.short	0x0100
        /*029e*/ 	.byte	0x08
	.zero		1


	//   ....[30]....
        /*02a0*/ 	.word	0x000009d0
        /*02a4*/ 	.word	0x000000ff
        /*02a8*/ 	.word	0x000000f0
        /*02ac*/ 	.short	0x0100
        /*02ae*/ 	.byte	0x09
	.zero		1


	//   ....[31]....
        /*02b0*/ 	.word	0x000009e0
        /*02b4*/ 	.word	0x000000ff
        /*02b8*/ 	.word	0x000000f8
        /*02bc*/ 	.short	0x0100
        /*02be*/ 	.byte	0x09
	.zero		1


	//   ....[32]....
        /*02c0*/ 	.word	0x000009f0
        /*02c4*/ 	.word	0x000000ff
        /*02c8*/ 	.word	0x00000100
        /*02cc*/ 	.short	0x0100
        /*02ce*/ 	.byte	0x09
	.zero		1


	//   ....[33]....
        /*02d0*/ 	.word	0x00000a00
        /*02d4*/ 	.word	0x000000ff
        /*02d8*/ 	.word	0x00000108
        /*02dc*/ 	.short	0x0100
        /*02de*/ 	.byte	0x09
	.zero		1


	//   ....[34]....
        /*02e0*/ 	.word	0x00001850
        /*02e4*/ 	.word	0x0000003e
        /*02e8*/ 	.word	0x00000000
        /*02ec*/ 	.short	0x010a
        /*02ee*/ 	.byte	0x2a
	.zero		1


	//   ....[35]....
        /*02f0*/ 	.word	0x000019f0
        /*02f4*/ 	.word	0x00000003
        /*02f8*/ 	.word	0x00000000
        /*02fc*/ 	.short	0x010a
        /*02fe*/ 	.byte	0x3f
	.zero		1


	//   ....[36]....
        /*0300*/ 	.word	0x00001a30
        /*0304*/ 	.word	0x00000003
        /*0308*/ 	.word	0x00000000
        /*030c*/ 	.short	0x010a
        /*030e*/ 	.byte	0x3f
	.zero		1


	//   ....[37]....
        /*0310*/ 	.word	0x00001d30
        /*0314*/ 	.word	0x000000ff
        /*0318*/ 	.word	0x00000000
        /*031c*/ 	.short	0x010a
        /*031e*/ 	.byte	0x04
	.zero		1


	//   ....[38]....
        /*0320*/ 	.word	0x00001d70
        /*0324*/ 	.word	0x000000ff
        /*0328*/ 	.word	0x00000000
        /*032c*/ 	.short	0x010a
        /*032e*/ 	.byte	0x04
	.zero		1


	//   ....[39]....
        /*0330*/ 	.word	0x00001fd0
        /*0334*/ 	.word	0x00000005
        /*0338*/ 	.word	0x00000000
        /*033c*/ 	.short	0x0101
        /*033e*/ 	.byte	0x3f
	.zero		1


	//   ....[40]....
        /*0340*/ 	.word	0x000020d0
        /*0344*/ 	.word	0x0000003f
        /*0348*/ 	.word	0x00000000
        /*034c*/ 	.short	0x0101
        /*034e*/ 	.byte	0x2f
	.zero		1


	//   ....[41]....
        /*0350*/ 	.word	0x000021f0
        /*0354*/ 	.word	0x00000000
        /*0358*/ 	.word	0x00000000
        /*035c*/ 	.short	0x0101
        /*035e*/ 	.byte	0x3f
	.zero		1


	//   ....[42]....
        /*0360*/ 	.word	0x000022b0
        /*0364*/ 	.word	0x0000003e
        /*0368*/ 	.word	0x00000010
        /*036c*/ 	.short	0x010a
        /*036e*/ 	.byte	0x2a
	.zero		1


	//   ....[43]....
        /*0370*/ 	.word	0x00004680
        /*0374*/ 	.word	0x00000041
        /*0378*/ 	.word	0x00000000
        /*037c*/ 	.short	0x0101
        /*037e*/ 	.byte	0x2f
	.zero		1


	//   ....[44]....
        /*0380*/ 	.word	0x00005020
        /*0384*/ 	.word	0x0000000c
        /*0388*/ 	.word	0x00000070
        /*038c*/ 	.short	0x010a
        /*038e*/ 	.byte	0x3f
	.zero		1


	//   ....[45]....
        /*0390*/ 	.word	0x00005470
        /*0394*/ 	.word	0x00000004
        /*0398*/ 	.word	0x00000118
        /*039c*/ 	.short	0x0101
        /*039e*/ 	.byte	0x3f
	.zero		1


	//   ....[46]....
        /*03a0*/ 	.word	0x00005b80
        /*03a4*/ 	.word	0x00000007
        /*03a8*/ 	.word	0x00000000
        /*03ac*/ 	.short	0x010a
        /*03ae*/ 	.byte	0x3f
	.zero		1


	//   ....[47]....
        /*03b0*/ 	.word	0x00005c00
        /*03b4*/ 	.word	0x00000009
        /*03b8*/ 	.word	0x00000000
        /*03bc*/ 	.short	0x010a
        /*03be*/ 	.byte	0x3f
	.zero		1


	//   ....[48]....
        /*03c0*/ 	.word	0x00005c90
        /*03c4*/ 	.word	0x00000006
        /*03c8*/ 	.word	0x00000000
        /*03cc*/ 	.short	0x010a
        /*03ce*/ 	.byte	0x3f
	.zero		1


	//   ....[49]....
        /*03d0*/ 	.word	0x00005d20
        /*03d4*/ 	.word	0x00000009
        /*03d8*/ 	.word	0x00000000
        /*03dc*/ 	.short	0x010a
        /*03de*/ 	.byte	0x3f
	.zero		1


	//   ....[50]....
        /*03e0*/ 	.word	0x00005db0
        /*03e4*/ 	.word	0x00000006
        /*03e8*/ 	.word	0x00000000
        /*03ec*/ 	.short	0x010a
        /*03ee*/ 	.byte	0x3f
	.zero		1


	//   ....[51]....
        /*03f0*/ 	.word	0x00005e40
        /*03f4*/ 	.word	0x00000009
        /*03f8*/ 	.word	0x00000000
        /*03fc*/ 	.short	0x010a
        /*03fe*/ 	.byte	0x3f
	.zero		1


	//   ....[52]....
        /*0400*/ 	.word	0x00005ed0
        /*0404*/ 	.word	0x00000006
        /*0408*/ 	.word	0x00000000
        /*040c*/ 	.short	0x010a
        /*040e*/ 	.byte	0x3f
	.zero		1


	//   ....[53]....
        /*0410*/ 	.word	0x00005f60
        /*0414*/ 	.word	0x00000009
        /*0418*/ 	.word	0x00000000
        /*041c*/ 	.short	0x010a
        /*041e*/ 	.byte	0x3f
	.zero		1


	//   ....[54]....
        /*0420*/ 	.word	0x00005ff0
        /*0424*/ 	.word	0x00000006
        /*0428*/ 	.word	0x00000000
        /*042c*/ 	.short	0x010a
        /*042e*/ 	.byte	0x3f
	.zero		1


	//   ....[55]....
        /*0430*/ 	.word	0x00006080
        /*0434*/ 	.word	0x00000009
        /*0438*/ 	.word	0x00000000
        /*043c*/ 	.short	0x010a
        /*043e*/ 	.byte	0x3f
	.zero		1


	//   ....[56]....
        /*0440*/ 	.word	0x00006110
        /*0444*/ 	.word	0x00000006
        /*0448*/ 	.word	0x00000000
        /*044c*/ 	.short	0x010a
        /*044e*/ 	.byte	0x3f
	.zero		1


	//   ....[57]....
        /*0450*/ 	.word	0x000061a0
        /*0454*/ 	.word	0x00000009
        /*0458*/ 	.word	0x00000000
        /*045c*/ 	.short	0x010a
        /*045e*/ 	.byte	0x3f
	.zero		1


	//   ....[58]....
        /*0460*/ 	.word	0x00006230
        /*0464*/ 	.word	0x00000006
        /*0468*/ 	.word	0x00000000
        /*046c*/ 	.short	0x010a
        /*046e*/ 	.byte	0x3f
	.zero		1


	//   ....[59]....
        /*0470*/ 	.word	0x000062c0
        /*0474*/ 	.word	0x00000003
        /*0478*/ 	.word	0x00000000
        /*047c*/ 	.short	0x010a
        /*047e*/ 	.byte	0x3f
	.zero		1


	//   ....[60]....
        /*0480*/ 	.word	0x00006320
        /*0484*/ 	.word	0x00000040
        /*0488*/ 	.word	0x00000000
        /*048c*/ 	.short	0x010a
        /*048e*/ 	.byte	0x3f
	.zero		1


	//   ....[61]....
        /*0490*/ 	.word	0x00006370
        /*0494*/ 	.word	0x00000003
        /*0498*/ 	.word	0x00000000
        /*049c*/ 	.short	0x010a
        /*049e*/ 	.byte	0x3f
	.zero		1


	//   ....[62]....
        /*04a0*/ 	.word	0x000063d0
        /*04a4*/ 	.word	0x00000005
        /*04a8*/ 	.word	0x00000000
        /*04ac*/ 	.short	0x010a
        /*04ae*/ 	.byte	0x3f
	.zero		1


	//   ....[63]....
        /*04b0*/ 	.word	0x00006420
        /*04b4*/ 	.word	0x00000040
        /*04b8*/ 	.word	0x00000010
        /*04bc*/ 	.short	0x010a
        /*04be*/ 	.byte	0x3f
	.zero		1


	//   ....[64]....
        /*04c0*/ 	.word	0x000064f0
        /*04c4*/ 	.word	0x0000000c
        /*04c8*/ 	.word	0x00000070
        /*04cc*/ 	.short	0x010a
        /*04ce*/ 	.byte	0x3f
	.zero		1


	//   ....[65]....
        /*04d0*/ 	.word	0x000065c0
        /*04d4*/ 	.word	0x00000007
        /*04d8*/ 	.word	0x00000000
        /*04dc*/ 	.short	0x010a
        /*04de*/ 	.byte	0x3f
	.zero		1


	//   ....[66]....
        /*04e0*/ 	.word	0x00006610
        /*04e4*/ 	.word	0x00000009
        /*04e8*/ 	.word	0x00000000
        /*04ec*/ 	.short	0x010a
        /*04ee*/ 	.byte	0x3f
	.zero		1


	//   ....[67]....
        /*04f0*/ 	.word	0x00006660
        /*04f4*/ 	.word	0x00000006
        /*04f8*/ 	.word	0x00000000
        /*04fc*/ 	.short	0x010a
        /*04fe*/ 	.byte	0x3f
	.zero		1


	//   ....[68]....
        /*0500*/ 	.word	0x000066b0
        /*0504*/ 	.word	0x00000009
        /*0508*/ 	.word	0x00000000
        /*050c*/ 	.short	0x010a
        /*050e*/ 	.byte	0x3f
	.zero		1


	//   ....[69]....
        /*0510*/ 	.word	0x00006700
        /*0514*/ 	.word	0x00000006
        /*0518*/ 	.word	0x00000000
        /*051c*/ 	.short	0x010a
        /*051e*/ 	.byte	0x3f
	.zero		1


	//   ....[70]....
        /*0520*/ 	.word	0x00006750
        /*0524*/ 	.word	0x00000009
        /*0528*/ 	.word	0x00000000
        /*052c*/ 	.short	0x010a
        /*052e*/ 	.byte	0x3f
	.zero		1


	//   ....[71]....
        /*0530*/ 	.word	0x000067a0
        /*0534*/ 	.word	0x00000006
        /*0538*/ 	.word	0x00000000
        /*053c*/ 	.short	0x010a
        /*053e*/ 	.byte	0x3f
	.zero		1


	//   ....[72]....
        /*0540*/ 	.word	0x000067f0
        /*0544*/ 	.word	0x00000009
        /*0548*/ 	.word	0x00000000
        /*054c*/ 	.short	0x010a
        /*054e*/ 	.byte	0x3f
	.zero		1


	//   ....[73]....
        /*0550*/ 	.word	0x00006840
        /*0554*/ 	.word	0x00000006
        /*0558*/ 	.word	0x00000000
        /*055c*/ 	.short	0x010a
        /*055e*/ 	.byte	0x3f
	.zero		1


	//   ....[74]....
        /*0560*/ 	.word	0x00006890
        /*0564*/ 	.word	0x00000009
        /*0568*/ 	.word	0x00000000
        /*056c*/ 	.short	0x010a
        /*056e*/ 	.byte	0x3f
	.zero		1


	//   ....[75]....
        /*0570*/ 	.word	0x000068e0
        /*0574*/ 	.word	0x00000006
        /*0578*/ 	.word	0x00000000
        /*057c*/ 	.short	0x010a
        /*057e*/ 	.byte	0x3f
	.zero		1


	//   ....[76]....
        /*0580*/ 	.word	0x00006930
        /*0584*/ 	.word	0x00000009
        /*0588*/ 	.word	0x00000000
        /*058c*/ 	.short	0x010a
        /*058e*/ 	.byte	0x3f
	.zero		1


	//   ....[77]....
        /*0590*/ 	.word	0x00006980
        /*0594*/ 	.word	0x00000006
        /*0598*/ 	.word	0x00000000
        /*059c*/ 	.short	0x010a
        /*059e*/ 	.byte	0x3f
	.zero		1


	//----- nvinfo : EIATTR_NUM_MBARRIERS
	.align		4
.L_37:
        /*05a0*/ 	.byte	0x03, 0x38
        /*05a2*/ 	.short	0x0022


	//----- nvinfo : EIATTR_EXIT_INSTR_OFFSETS
	.align		4
        /*05a4*/ 	.byte	0x04, 0x1c
        /*05a6*/ 	.short	(.L_39 - .L_38)


	//   ....[0]....
.L_38:
        /*05a8*/ 	.word	0x00001500


	//   ....[1]....
        /*05ac*/ 	.word	0x00001560


	//   ....[2]....
        /*05b0*/ 	.word	0x00004d10


	//   ....[3]....
        /*05b4*/ 	.word	0x00004d40


	//   ....[4]....
        /*05b8*/ 	.word	0x00006310


	//----- nvinfo : EIATTR_MAX_THREADS
	.align		4
.L_39:
        /*05bc*/ 	.byte	0x04, 0x05
        /*05be*/ 	.short	(.L_41 - .L_40)
.L_40:
        /*05c0*/ 	.word	0x00000180
        /*05c4*/ 	.word	0x00000001
        /*05c8*/ 	.word	0x00000001


	//----- nvinfo : EIATTR_CRS_STACK_SIZE
	.align		4
.L_41:
        /*05cc*/ 	.byte	0x04, 0x1e
        /*05ce*/ 	.short	(.L_43 - .L_42)
.L_42:
        /*05d0*/ 	.word	0x00000000


	//----- nvinfo : EIATTR_CBANK_PARAM_SIZE
	.align		4
.L_43:
        /*05d4*/ 	.byte	0x03, 0x19
        /*05d6*/ 	.short	0x0470


	//----- nvinfo : EIATTR_PARAM_CBANK
	.align		4
        /*05d8*/ 	.byte	0x04, 0x0a
        /*05da*/ 	.short	(.L_45 - .L_44)
	.align		4
.L_44:
        /*05dc*/ 	.word	index@(.nv.constant0._ZN7cutlass13device_kernelINS_4gemm6kernel13GemmUniversalIN4cute5tupleIJiiiiEEENS1_10collective13CollectiveMmaINS1_34MainloopSm90TmaGmmaWarpSpecializedILi14ENS5_IJNS4_1CILi1EEENSA_ILi2EEESB_EEENS1_32KernelTmaWarpSpecializedPingpongEEENS5_IJNSA_ILi64EEESG_NSA_ILi32EEEEEENS_10tfloat32_tENS5_IJlSB_lEEESJ_SK_NS4_8TiledMMAINS4_8MMA_AtomIJNS4_4SM904GMMA29MMA_64x64x8_F32TF32TF32_SS_TNILNSO_7ScaleInE1ELSQ_1EEEEEENS4_6LayoutINS5_IJSB_SB_SB_EEENS5_IJNSA_ILi0EEESV_SV_EEEEENS5_IJNS4_10UnderscoreESY_SY_EEEEENS4_23SM90_TMA_LOAD_MULTICASTENS4_14ComposedLayoutINS4_7SwizzleILi3ELi4ELi3EEENS4_18smem_ptr_flag_bitsILi32EEENST_INS5_IJNSA_ILi8EEESH_EEENS5_IJSH_SB_EEEEEEEvNS4_8identityENS4_13SM90_TMA_LOADES1B_vS1C_EENS_8epilogue10collective6detail29Sm90TmaWarpSpecializedAdapterINS1G_15DefaultEpilogueISJ_SK_SK_NS1F_6thread17LinearCombinationISJ_Li1EffLNS1K_9ScaleType4KindE0ELNS_15FloatRoundStyleE2ESJ_EENS1_15EpilogueDefaultEEEEEvvEEEEvNT_6ParamsE)
        /*05e0*/ 	.short	0x0210
        /*05e2*/ 	.short	0x0470


	//----- nvinfo : EIATTR_SW_WAR
	.align		4
.L_45:
        /*05e4*/ 	.byte	0x04, 0x36
        /*05e6*/ 	.short	(.L_47 - .L_46)
.L_46:
        /*05e8*/ 	.word	0x00000008
.L_47:


//--------------------- .nv.callgraph             --------------------------
	.section	.nv.callgraph,"",@"SHT_CUDA_CALLGRAPH"
	.align	4
	.sectionentsize	8
	.align		4
        /*0000*/ 	.word	0x00000000
	.align		4
        /*0004*/ 	.word	0xffffffff
	.align		4
        /*0008*/ 	.word	index@(_ZN7cutlass13device_kernelINS_4gemm6kernel13GemmUniversalIN4cute5tupleIJiiiiEEENS1_10collective13CollectiveMmaINS1_34MainloopSm90TmaGmmaWarpSpecializedILi14ENS5_IJNS4_1CILi1EEENSA_ILi2EEESB_EEENS1_32KernelTmaWarpSpecializedPingpongEEENS5_IJNSA_ILi64EEESG_NSA_ILi32EEEEEENS_10tfloat32_tENS5_IJlSB_lEEESJ_SK_NS4_8TiledMMAINS4_8MMA_AtomIJNS4_4SM904GMMA29MMA_64x64x8_F32TF32TF32_SS_TNILNSO_7ScaleInE1ELSQ_1EEEEEENS4_6LayoutINS5_IJSB_SB_SB_EEENS5_IJNSA_ILi0EEESV_SV_EEEEENS5_IJNS4_10UnderscoreESY_SY_EEEEENS4_23SM90_TMA_LOAD_MULTICASTENS4_14ComposedLayoutINS4_7SwizzleILi3ELi4ELi3EEENS4_18smem_ptr_flag_bitsILi32EEENST_INS5_IJNSA_ILi8EEESH_EEENS5_IJSH_SB_EEEEEEEvNS4_8identityENS4_13SM90_TMA_LOADES1B_vS1C_EENS_8epilogue10collective6detail29Sm90TmaWarpSpecializedAdapterINS1G_15DefaultEpilogueISJ_SK_SK_NS1F_6thread17LinearCombinationISJ_Li1EffLNS1K_9ScaleType4KindE0ELNS_15FloatRoundStyleE2ESJ_EENS1_15EpilogueDefaultEEEEEvvEEEEvNT_6ParamsE)
	.align		4
        /*000c*/ 	.word	index@(__assertfail)
	.align		4
        /*0010*/ 	.word	0x00000000
	.align		4
        /*0014*/ 	.word	0xfffffffe
	.align		4
        /*0018*/ 	.word	0x00000000
	.align		4
        /*001c*/ 	.word	0xfffffffd
	.align		4
        /*0020*/ 	.word	0x00000000
	.align		4
        /*0024*/ 	.word	0xfffffffc


//--------------------- .nv.constant4             --------------------------
	.section	.nv.constant4,"a",@progbits
	.align	8
	.align		8
.nv.constant4:
        /*0000*/ 	.dword	__assertfail
	.align		8
        /*0008*/ 	.dword	__unnamed_1
	.align		8
        /*0010*/ 	.dword	_ZN39_INTERNAL_298fe9a9_4_k_cu_b5b687f3_56524cuda3std3__45__cpo5beginE
	.align		8
        /*0018*/ 	.dword	_ZN39_INTERNAL_298fe9a9_4_k_cu_b5b687f3_56524cuda3std3__45__cpo3endE
	.align		8
        /*0020*/ 	.dword	_ZN39_INTERNAL_298fe9a9_4_k_cu_b5b687f3_56524cuda3std3__45__cpo6cbeginE
	.align		8
        /*0028*/ 	.dword	_ZN39_INTERNAL_298fe9a9_4_k_cu_b5b687f3_56524cuda3std3__45__cpo4cendE
	.align		8
        /*0030*/ 	.dword	_ZN39_INTERNAL_298fe9a9_4_k_cu_b5b687f3_56524cuda3std3__441_GLOBAL__N__298fe9a9_4_k_cu_b5b687f3_56526ignoreE
	.align		8
        /*0038*/ 	.dword	_ZN39_INTERNAL_298fe9a9_4_k_cu_b5b687f3_56524cuda3std3__419piecewise_constructE
	.align		8
        /*0040*/ 	.dword	_ZN39_INTERNAL_298fe9a9_4_k_cu_b5b687f3_56524cuda3std3__48in_placeE
	.align		8
        /*0048*/ 	.dword	_ZN39_INTERNAL_298fe9a9_4_k_cu_b5b687f3_56524cuda3std6ranges3__45__cpo4swapE
	.align		8
        /*0050*/ 	.dword	_ZN39_INTERNAL_298fe9a9_4_k_cu_b5b687f3_56524cuda3std6ranges3__45__cpo9iter_moveE
	.align		8
        /*0058*/ 	.dword	_ZN39_INTERNAL_298fe9a9_4_k_cu_b5b687f3_56524cute7productE
	.align		8
        /*0060*/ 	.dword	_ZN39_INTERNAL_298fe9a9_4_k_cu_b5b687f3_56524cute1_E
	.align		8
        /*0068*/ 	.dword	$str$22
	.align		8
        /*0070*/ 	.dword	$str$23


//--------------------- .text._ZN7cutlass13device_kernelINS_4gemm6kernel13GemmUniversalIN4cute5tupleIJiiiiEEENS1_10collective13CollectiveMmaINS1_34MainloopSm90TmaGmmaWarpSpecializedILi14ENS5_IJNS4_1CILi1EEENSA_ILi2EEESB_EEENS1_32KernelTmaWarpSpecializedPingpongEEENS5_IJNSA_ILi64EEESG_NSA_ILi32EEEEEENS_10tfloat32_tENS5_IJlSB_lEEESJ_SK_NS4_8TiledMMAINS4_8MMA_AtomIJNS4_4SM904GMMA29MMA_64x64x8_F32TF32TF32_SS_TNILNSO_7ScaleInE1ELSQ_1EEEEEENS4_6LayoutINS5_IJSB_SB_SB_EEENS5_IJNSA_ILi0EEESV_SV_EEEEENS5_IJNS4_10UnderscoreESY_SY_EEEEENS4_23SM90_TMA_LOAD_MULTICASTENS4_14ComposedLayoutINS4_7SwizzleILi3ELi4ELi3EEENS4_18smem_ptr_flag_bitsILi32EEENST_INS5_IJNSA_ILi8EEESH_EEENS5_IJSH_SB_EEEEEEEvNS4_8identityENS4_13SM90_TMA_LOADES1B_vS1C_EENS_8epilogue10collective6detail29Sm90TmaWarpSpecializedAdapterINS1G_15DefaultEpilogueISJ_SK_SK_NS1F_6thread17LinearCombinationISJ_Li1EffLNS1K_9ScaleType4KindE0ELNS_15FloatRoundStyleE2ESJ_EENS1_15EpilogueDefaultEEEEEvvEEEEvNT_6ParamsE --------------------------
	.section	.text._ZN7cutlass13device_kernelINS_4gemm6kernel13GemmUniversalIN4cute5tupleIJiiiiEEENS1_10collective13CollectiveMmaINS1_34MainloopSm90TmaGmmaWarpSpecializedILi14ENS5_IJNS4_1CILi1EEENSA_ILi2EEESB_EEENS1_32KernelTmaWarpSpecializedPingpongEEENS5_IJNSA_ILi64EEESG_NSA_ILi32EEEEEENS_10tfloat32_tENS5_IJlSB_lEEESJ_SK_NS4_8TiledMMAINS4_8MMA_AtomIJNS4_4SM904GMMA29MMA_64x64x8_F32TF32TF32_SS_TNILNSO_7ScaleInE1ELSQ_1EEEEEENS4_6LayoutINS5_IJSB_SB_SB_EEENS5_IJNSA_ILi0EEESV_SV_EEEEENS5_IJNS4_10UnderscoreESY_SY_EEEEENS4_23SM90_TMA_LOAD_MULTICASTENS4_14ComposedLayoutINS4_7SwizzleILi3ELi4ELi3EEENS4_18smem_ptr_flag_bitsILi32EEENST_INS5_IJNSA_ILi8EEESH_EEENS5_IJSH_SB_EEEEEEEvNS4_8identityENS4_13SM90_TMA_LOADES1B_vS1C_EENS_8epilogue10collective6detail29Sm90TmaWarpSpecializedAdapterINS1G_15DefaultEpilogueISJ_SK_SK_NS1F_6thread17LinearCombinationISJ_Li1EffLNS1K_9ScaleType4KindE0ELNS_15FloatRoundStyleE2ESJ_EENS1_15EpilogueDefaultEEEEEvvEEEEvNT_6ParamsE,"ax",@progbits
	.align	128
.text._ZN7cutlass13device_kernelINS_4gemm6kernel13GemmUniversalIN4cute5tupleIJiiiiEEENS1_10collective13CollectiveMmaINS1_34MainloopSm90TmaGmmaWarpSpecializedILi14ENS5_IJNS4_1CILi1EEENSA_ILi2EEESB_EEENS1_32KernelTmaWarpSpecializedPingpongEEENS5_IJNSA_ILi64EEESG_NSA_ILi32EEEEEENS_10tfloat32_tENS5_IJlSB_lEEESJ_SK_NS4_8TiledMMAINS4_8MMA_AtomIJNS4_4SM904GMMA29MMA_64x64x8_F32TF32TF32_SS_TNILNSO_7ScaleInE1ELSQ_1EEEEEENS4_6LayoutINS5_IJSB_SB_SB_EEENS5_IJNSA_ILi0EEESV_SV_EEEEENS5_IJNS4_10UnderscoreESY_SY_EEEEENS4_23SM90_TMA_LOAD_MULTICASTENS4_14ComposedLayoutINS4_7SwizzleILi3ELi4ELi3EEENS4_18smem_ptr_flag_bitsILi32EEENST_INS5_IJNSA_ILi8EEESH_EEENS5_IJSH_SB_EEEEEEEvNS4_8identityENS4_13SM90_TMA_LOADES1B_vS1C_EENS_8epilogue10collective6detail29Sm90TmaWarpSpecializedAdapterINS1G_15DefaultEpilogueISJ_SK_SK_NS1F_6thread17LinearCombinationISJ_Li1EffLNS1K_9ScaleType4KindE0ELNS_15FloatRoundStyleE2ESJ_EENS1_15EpilogueDefaultEEEEEvvEEEEvNT_6ParamsE:
        .type           _ZN7cutlass13device_kernelINS_4gemm6kernel13GemmUniversalIN4cute5tupleIJiiiiEEENS1_10collective13CollectiveMmaINS1_34MainloopSm90TmaGmmaWarpSpecializedILi14ENS5_IJNS4_1CILi1EEENSA_ILi2EEESB_EEENS1_32KernelTmaWarpSpecializedPingpongEEENS5_IJNSA_ILi64EEESG_NSA_ILi32EEEEEENS_10tfloat32_tENS5_IJlSB_lEEESJ_SK_NS4_8TiledMMAINS4_8MMA_AtomIJNS4_4SM904GMMA29MMA_64x64x8_F32TF32TF32_SS_TNILNSO_7ScaleInE1ELSQ_1EEEEEENS4_6LayoutINS5_IJSB_SB_SB_EEENS5_IJNSA_ILi0EEESV_SV_EEEEENS5_IJNS4_10UnderscoreESY_SY_EEEEENS4_23SM90_TMA_LOAD_MULTICASTENS4_14ComposedLayoutINS4_7SwizzleILi3ELi4ELi3EEENS4_18smem_ptr_flag_bitsILi32EEENST_INS5_IJNSA_ILi8EEESH_EEENS5_IJSH_SB_EEEEEEEvNS4_8identityENS4_13SM90_TMA_LOADES1B_vS1C_EENS_8epilogue10collective6detail29Sm90TmaWarpSpecializedAdapterINS1G_15DefaultEpilogueISJ_SK_SK_NS1F_6thread17LinearCombinationISJ_Li1EffLNS1K_9ScaleType4KindE0ELNS_15FloatRoundStyleE2ESJ_EENS1_15EpilogueDefaultEEEEEvvEEEEvNT_6ParamsE,@function
        .size           _ZN7cutlass13device_kernelINS_4gemm6kernel13GemmUniversalIN4cute5tupleIJiiiiEEENS1_10collective13CollectiveMmaINS1_34MainloopSm90TmaGmmaWarpSpecializedILi14ENS5_IJNS4_1CILi1EEENSA_ILi2EEESB_EEENS1_32KernelTmaWarpSpecializedPingpongEEENS5_IJNSA_ILi64EEESG_NSA_ILi32EEEEEENS_10tfloat32_tENS5_IJlSB_lEEESJ_SK_NS4_8TiledMMAINS4_8MMA_AtomIJNS4_4SM904GMMA29MMA_64x64x8_F32TF32TF32_SS_TNILNSO_7ScaleInE1ELSQ_1EEEEEENS4_6LayoutINS5_IJSB_SB_SB_EEENS5_IJNSA_ILi0EEESV_SV_EEEEENS5_IJNS4_10UnderscoreESY_SY_EEEEENS4_23SM90_TMA_LOAD_MULTICASTENS4_14ComposedLayoutINS4_7SwizzleILi3ELi4ELi3EEENS4_18smem_ptr_flag_bitsILi32EEENST_INS5_IJNSA_ILi8EEESH_EEENS5_IJSH_SB_EEEEEEEvNS4_8identityENS4_13SM90_TMA_LOADES1B_vS1C_EENS_8epilogue10collective6detail29Sm90TmaWarpSpecializedAdapterINS1G_15DefaultEpilogueISJ_SK_SK_NS1F_6thread17LinearCombinationISJ_Li1EffLNS1K_9ScaleType4KindE0ELNS_15FloatRoundStyleE2ESJ_EENS1_15EpilogueDefaultEEEEEvvEEEEvNT_6ParamsE,(.L_x_160 - _ZN7cutlass13device_kernelINS_4gemm6kernel13GemmUniversalIN4cute5tupleIJiiiiEEENS1_10collective13CollectiveMmaINS1_34MainloopSm90TmaGmmaWarpSpecializedILi14ENS5_IJNS4_1CILi1EEENSA_ILi2EEESB_EEENS1_32KernelTmaWarpSpecializedPingpongEEENS5_IJNSA_ILi64EEESG_NSA_ILi32EEEEEENS_10tfloat32_tENS5_IJlSB_lEEESJ_SK_NS4_8TiledMMAINS4_8MMA_AtomIJNS4_4SM904GMMA29MMA_64x64x8_F32TF32TF32_SS_TNILNSO_7ScaleInE1ELSQ_1EEEEEENS4_6LayoutINS5_IJSB_SB_SB_EEENS5_IJNSA_ILi0EEESV_SV_EEEEENS5_IJNS4_10UnderscoreESY_SY_EEEEENS4_23SM90_TMA_LOAD_MULTICASTENS4_14ComposedLayoutINS4_7SwizzleILi3ELi4ELi3EEENS4_18smem_ptr_flag_bitsILi32EEENST_INS5_IJNSA_ILi8EEESH_EEENS5_IJSH_SB_EEEEEEEvNS4_8identityENS4_13SM90_TMA_LOADES1B_vS1C_EENS_8epilogue10collective6detail29Sm90TmaWarpSpecializedAdapterINS1G_15DefaultEpilogueISJ_SK_SK_NS1F_6thread17LinearCombinationISJ_Li1EffLNS1K_9ScaleType4KindE0ELNS_15FloatRoundStyleE2ESJ_EENS1_15EpilogueDefaultEEEEEvvEEEEvNT_6ParamsE)
        .other          _ZN7cutlass13device_kernelINS_4gemm6kernel13GemmUniversalIN4cute5tupleIJiiiiEEENS1_10collective13CollectiveMmaINS1_34MainloopSm90TmaGmmaWarpSpecializedILi14ENS5_IJNS4_1CILi1EEENSA_ILi2EEESB_EEENS1_32KernelTmaWarpSpecializedPingpongEEENS5_IJNSA_ILi64EEESG_NSA_ILi32EEEEEENS_10tfloat32_tENS5_IJlSB_lEEESJ_SK_NS4_8TiledMMAINS4_8MMA_AtomIJNS4_4SM904GMMA29MMA_64x64x8_F32TF32TF32_SS_TNILNSO_7ScaleInE1ELSQ_1EEEEEENS4_6LayoutINS5_IJSB_SB_SB_EEENS5_IJNSA_ILi0EEESV_SV_EEEEENS5_IJNS4_10UnderscoreESY_SY_EEEEENS4_23SM90_TMA_LOAD_MULTICASTENS4_14ComposedLayoutINS4_7SwizzleILi3ELi4ELi3EEENS4_18smem_ptr_flag_bitsILi32EEENST_INS5_IJNSA_ILi8EEESH_EEENS5_IJSH_SB_EEEEEEEvNS4_8identityENS4_13SM90_TMA_LOADES1B_vS1C_EENS_8epilogue10collective6detail29Sm90TmaWarpSpecializedAdapterINS1G_15DefaultEpilogueISJ_SK_SK_NS1F_6thread17LinearCombinationISJ_Li1EffLNS1K_9ScaleType4KindE0ELNS_15FloatRoundStyleE2ESJ_EENS1_15EpilogueDefaultEEEEEvvEEEEvNT_6ParamsE,@"STO_CUDA_ENTRY STV_DEFAULT"
_ZN7cutlass13device_kernelINS_4gemm6kernel13GemmUniversalIN4cute5tupleIJiiiiEEENS1_10collective13CollectiveMmaINS1_34MainloopSm90TmaGmmaWarpSpecializedILi14ENS5_IJNS4_1CILi1EEENSA_ILi2EEESB_EEENS1_32KernelTmaWarpSpecializedPingpongEEENS5_IJNSA_ILi64EEESG_NSA_ILi32EEEEEENS_10tfloat32_tENS5_IJlSB_lEEESJ_SK_NS4_8TiledMMAINS4_8MMA_AtomIJNS4_4SM904GMMA29MMA_64x64x8_F32TF32TF32_SS_TNILNSO_7ScaleInE1ELSQ_1EEEEEENS4_6LayoutINS5_IJSB_SB_SB_EEENS5_IJNSA_ILi0EEESV_SV_EEEEENS5_IJNS4_10UnderscoreESY_SY_EEEEENS4_23SM90_TMA_LOAD_MULTICASTENS4_14ComposedLayoutINS4_7SwizzleILi3ELi4ELi3EEENS4_18smem_ptr_flag_bitsILi32EEENST_INS5_IJNSA_ILi8EEESH_EEENS5_IJSH_SB_EEEEEEEvNS4_8identityENS4_13SM90_TMA_LOADES1B_vS1C_EENS_8epilogue10collective6detail29Sm90TmaWarpSpecializedAdapterINS1G_15DefaultEpilogueISJ_SK_SK_NS1F_6thread17LinearCombinationISJ_Li1EffLNS1K_9ScaleType4KindE0ELNS_15FloatRoundStyleE2ESJ_EENS1_15EpilogueDefaultEEEEEvvEEEEvNT_6ParamsE:
[----:B------:R-:W0:Y:S02]  /*0000*/  LDC R1, c[0x0][0x28] ;  /* 0x00000a00ff017b82 */ /* 0x000e240000000800 */
[----:B0-----:R-:W-:Y:S01]  /*0010*/  VIADD R1, R1, 0xfffffff8 ;  /* 0xfffffff801017836 */ /* 0x001fe20000000000 */
[----:B------:R-:W0:Y:S01]  /*0020*/  S2R R4, SR_TID.X ;  /* 0x0000000000047919 */ /* 0x000e220000002100 */
[----:B------:R-:W-:Y:S01]  /*0030*/  ELECT P0, URZ, PT ;  /* 0x00000000003f782f */ /* 0x000fe20003800000 */
[----:B------:R-:W-:Y:S01]  /*0040*/  BSSY B0, `(.L_x_0) ;  /* 0x000000f000007945 */ /* 0x000fe20003800000 */
[--C-:B0-----:R-:W-:Y:S02]  /*0050*/  SHF.R.U32.HI R2, RZ, 0x5, R4.reuse ;  /* 0x00000005ff027819 */ /* 0x101fe40000011604 */
[----:B------:R-:W-:-:S03]  /*0060*/  SHF.R.U32.HI R7, RZ, 0x7, R4 ;  /* 0x00000007ff077819 */ /* 0x000fc60000011604 */
[----:B------:R-:W0:Y:S04]  /*0070*/  SHFL.IDX PT, R5, R2, RZ, 0x1f ;  /* 0x00001fff02057589 */ /* 0x000e2800000e0000 */
[----:B------:R1:W2:Y:S01]  /*0080*/  SHFL.IDX PT, R10, R7, RZ, 0x1f ;  /* 0x00001fff070a7589 */ /* 0x0002a200000e0000 */
[----:B0-----:R-:W-:-:S13]  /*0090*/  ISETP.NE.OR P0, PT, R5, RZ, !P0 ;  /* 0x000000ff0500720c */ /* 0x001fda0004705670 */
[----:B-12---:R-:W-:Y:S05]  /*00a0*/  @P0 BRA `(.L_x_1) ;  /* 0x0000000000200947 */ /* 0x006fea0003800000 */
[----:B------:R-:W-:Y:S02]  /*00b0*/  ULDC.64 UR4, c[0x0][0x198] ;  /* 0x0000660000047ab9 */ /* 0x000fe40000000a00 */
[----:B------:R-:W-:Y:S02]  /*00c0*/  UIADD3 UR6, UP0, UR4, 0xf0, URZ ;  /* 0x000000f004067890 */ /* 0x000fe4000ff1e03f */
[----:B------:R-:W-:Y:S02]  /*00d0*/  UIADD3 UR4, UP1, UR4, 0x1f0, URZ ;  /* 0x000001f004047890 */ /* 0x000fe4000ff3e03f */
[----:B------:R-:W-:Y:S02]  /*00e0*/  UIADD3.X UR7, URZ, UR5, URZ, UP0, !UPT ;  /* 0x000000053f077290 */ /* 0x000fe400087fe43f */
[----:B------:R-:W-:-:S07]  /*00f0*/  UIADD3.X UR5, URZ, UR5, URZ, UP1, !UPT ;  /* 0x000000053f057290 */ /* 0x000fce0008ffe43f */
[----:B------:R0:W-:Y:S02]  /*0100*/  UTMACCTL.PF [UR6] ;  /* 0x00000000060079b9 */ /* 0x0001e40008040000 */
[----:B------:R0:W-:Y:S02]  /*0110*/  UTMACCTL.PF [UR4] ;  /* 0x00000000040079b9 */ /* 0x0001e40008040000 */
[----:B0-----:R-:W-:Y:S01]  /*0120*/  NOP ;  /* 0x0000000000007918 */ /* 0x001fe20000000000 */
.L_x_1:
[----:B------:R-:W-:Y:S05]  /*0130*/  BSYNC B0 ;  /* 0x0000000000007941 */ /* 0x000fea0003800000 */
.L_x_0:
[----:B------:R-:W0:Y:S02]  /*0140*/  SHFL.IDX PT, R8, R2, RZ, 0x1f ;  /* 0x00001fff02087589 */ /* 0x000e2400000e0000 */
[----:B0-----:R-:W-:-:S13]  /*0150*/  ISETP.NE.AND P0, PT, R8, RZ, PT ;  /* 0x000000ff0800720c */ /* 0x001fda0003f05270 */
[----:B------:R-:W-:Y:S05]  /*0160*/  @P0 BRA `(.L_x_2) ;  /* 0x0000000000b40947 */ /* 0x000fea0003800000 */
[----:B------:R-:W-:Y:S01]  /*0170*/  ELECT P0, URZ, PT ;  /* 0x00000000003f782f */ /* 0x000fe20003800000 */
[----:B------:R-:W-:-:S12]  /*0180*/  BSSY B0, `(.L_x_2) ;  /* 0x000002b000007945 */ /* 0x000fd80003800000 */
[----:B------:R-:W-:Y:S05]  /*0190*/  @!P0 BRA `(.L_x_3) ;  /* 0x0000000000a48947 */ /* 0x000fea0003800000 */
[----:B------:R-:W0:Y:S01]  /*01a0*/  S2UR UR8, SR_CgaCtaId ;  /* 0x00000000000879c3 */ /* 0x000e220000008800 */
[----:B------:R-:W-:Y:S01]  /*01b0*/  UMOV UR4, 0x400 ;  /* 0x0000040000047882 */ /* 0x000fe20000000000 */
[----:B------:R-:W-:Y:S01]  /*01c0*/  UMOV UR5, 0x1 ;  /* 0x0000000100057882 */ /* 0x000fe20000000000 */
[----:B------:R-:W-:Y:S02]  /*01d0*/  UMOV UR6, 0x2 ;  /* 0x0000000200067882 */ /* 0x000fe40000000000 */
[----:B------:R-:W-:-:S04]  /*01e0*/  UIADD3 UR6, -UR6, 0x100000, URZ ;  /* 0x0010000006067890 */ /* 0x000fc8000fffe13f */
[----:B------:R-:W-:Y:S02]  /*01f0*/  USHF.L.U32 UR7, UR6, 0xb, URZ ;  /* 0x0000000b06077899 */ /* 0x000fe4000800063f */
[----:B------:R-:W-:Y:S02]  /*0200*/  USHF.L.U32 UR6, UR6, 0x1, URZ ;  /* 0x0000000106067899 */ /* 0x000fe4000800063f */
[----:B0-----:R-:W-:Y:S02]  /*0210*/  ULEA UR8, UR8, UR4, 0x18 ;  /* 0x0000000408087291 */ /* 0x001fe4000f8ec03f */
[----:B------:R-:W-:-:S04]  /*0220*/  UIADD3 UR4, -UR5, 0x100000, URZ ;  /* 0x0010000005047890 */ /* 0x000fc8000fffe13f */
[----:B------:R-:W-:Y:S02]  /*0230*/  USHF.L.U32 UR5, UR4, 0xb, URZ ;  /* 0x0000000b04057899 */ /* 0x000fe4000800063f */
[----:B------:R-:W-:Y:S01]  /*0240*/  USHF.L.U32 UR4, UR4, 0x1, URZ ;  /* 0x0000000104047899 */ /* 0x000fe2000800063f */
[----:B------:R-:W0:Y:S11]  /*0250*/  FENCE.VIEW.ASYNC.S ;  /* 0x00000000000073c6 */ /* 0x000e360000000000 */
[----:B0-----:R0:W1:Y:S01]  /*0260*/  SYNCS.EXCH.64 URZ, [UR8], UR4 ;  /* 0x00000004083f75b2 */ /* 0x0010620008000100 */
[----:B------:R0:W2:Y:S01]  /*0270*/  SYNCS.EXCH.64 URZ, [UR8+0x70], UR6 ;  /* 0x00007006083f75b2 */ /* 0x0000a20008000100 */
[----:B------:R0:W3:Y:S01]  /*0280*/  SYNCS.EXCH.64 URZ, [UR8+0x8], UR4 ;  /* 0x00000804083f75b2 */ /* 0x0000e20008000100 */
[----:B------:R0:W4:Y:S01]  /*0290*/  SYNCS.EXCH.64 URZ, [UR8+0x78], UR6 ;  /* 0x00007806083f75b2 */ /* 0x0001220008000100 */
[----:B------:R0:W0:Y:S01]  /*02a0*/  SYNCS.EXCH.64 URZ, [UR8+0x10], UR4 ;  /* 0x00001004083f75b2 */ /* 0x0000220008000100 */
        /* <DEDUP_REMOVED lines=23> */
[----:B-1234-:R-:W-:Y:S01]  /*0420*/  NOP ;  /* 0x0000000000007918 */ /* 0x01efe20000000000 */
.L_x_3:
[----:B0-----:R-:W-:Y:S05]  /*0430*/  BSYNC B0 ;  /* 0x0000000000007941 */ /* 0x001fea0003800000 */
.L_x_2:
[----:B------:R-:W0:Y:S01]  /*0440*/  SHFL.IDX PT, R11, R2, RZ, 0x1f ;  /* 0x00001fff020b7589 */ /* 0x000e2200000e0000 */
[----:B------:R-:W1:Y:S01]  /*0450*/  S2UR UR12, SR_CTAID.X ;  /* 0x00000000000c79c3 */ /* 0x000e620000002500 */
[----:B------:R-:W-:Y:S02]  /*0460*/  SHF.R.S32.HI R3, RZ, 0x1f, R4 ;  /* 0x0000001fff037819 */ /* 0x000fe40000011404 */
[----:B------:R-:W-:Y:S01]  /*0470*/  ELECT P0, URZ, PT ;  /* 0x00000000003f782f */ /* 0x000fe20003800000 */
[----:B------:R-:W2:Y:S01]  /*0480*/  SHFL.IDX PT, R9, R2, RZ, 0x1f ;  /* 0x00001fff02097589 */ /* 0x000ea200000e0000 */
[----:B------:R-:W-:Y:S02]  /*0490*/  ELECT P1, URZ, PT ;  /* 0x00000000003f782f */ /* 0x000fe40003820000 */
[----:B------:R-:W-:Y:S01]  /*04a0*/  LEA.HI R3, R3, R4, RZ, 0x7 ;  /* 0x0000000403037211 */ /* 0x000fe200078f38ff */
[----:B------:R-:W-:Y:S01]  /*04b0*/  ULDC UR4, c[0x0][0x150] ;  /* 0x0000540000047ab9 */ /* 0x000fe20000000800 */
[----:B------:R-:W3:Y:S01]  /*04c0*/  S2R R6, SR_CTAID.Y ;  /* 0x0000000000067919 */ /* 0x000ee20000002600 */
[----:B------:R-:W4:Y:S01]  /*04d0*/  LDC R21, c[0x0][0x148] ;  /* 0x00005200ff157b82 */ /* 0x000f220000000800 */
[----:B------:R-:W-:Y:S01]  /*04e0*/  LOP3.LUT R3, R3, 0xffffff80, RZ, 0xc0, !PT ;  /* 0xffffff8003037812 */ /* 0x000fe200078ec0ff */
[----:B------:R-:W-:Y:S01]  /*04f0*/  UMOV UR11, 0x80 ;  /* 0x00000080000b7882 */ /* 0x000fe20000000000 */
[----:B------:R-:W-:Y:S01]  /*0500*/  NOP ;  /* 0x0000000000007918 */ /* 0x000fe20000000000 */
[----:B------:R-:W-:Y:S01]  /*0510*/  NOP ;  /* 0x0000000000007918 */ /* 0x000fe20000000000 */
[C---:B------:R-:W-:Y:S01]  /*0520*/  VIADD R35, R10.reuse, 0xffffffff ;  /* 0xffffffff0a237836 */ /* 0x040fe20000000000 */
[----:B------:R-:W-:Y:S01]  /*0530*/  ISETP.NE.AND P2, PT, R10, RZ, PT ;  /* 0x000000ff0a00720c */ /* 0x000fe20003f45270 */
[----:B------:R-:W-:Y:S01]  /*0540*/  IMAD.IADD R3, R4, 0x1, -R3 ;  /* 0x0000000104037824 */ /* 0x000fe200078e0a03 */
[----:B------:R-:W5:Y:S02]  /*0550*/  LDC R15, c[0x0][0x140] ;  /* 0x00005000ff0f7b82 */ /* 0x000f640000000800 */
[----:B------:R-:W-:-:S02]  /*0560*/  ISETP.GE.U32.AND P5, PT, R35, 0x2, PT ;  /* 0x000000022300780c */ /* 0x000fc40003fa6070 */
[----:B------:R-:W-:Y:S02]  /*0570*/  SHF.R.S32.HI R0, RZ, 0x1f, R3 ;  /* 0x0000001fff007819 */ /* 0x000fe40000011403 */
[----:B0-----:R-:W-:Y:S02]  /*0580*/  ISETP.NE.OR P0, PT, R11, RZ, !P0 ;  /* 0x000000ff0b00720c */ /* 0x001fe40004705670 */
[----:B------:R-:W0:Y:S01]  /*0590*/  LDC R14, c[0x0][0x144] ;  /* 0x00005100ff0e7b82 */ /* 0x000e220000000800 */
[----:B------:R-:W-:Y:S02]  /*05a0*/  SHF.R.S32.HI R11, RZ, 0x1f, R8 ;  /* 0x0000001fff0b7819 */ /* 0x000fe40000011408 */
[----:B--2---:R-:W-:Y:S02]  /*05b0*/  ISETP.NE.OR P1, PT, R9, RZ, !P1 ;  /* 0x000000ff0900720c */ /* 0x004fe40004f25670 */
[----:B------:R-:W-:Y:S02]  /*05c0*/  LEA.HI R11, R11, R8, RZ, 0x2 ;  /* 0x000000080b0b7211 */ /* 0x000fe400078f10ff */
[----:B-1----:R-:W-:-:S02]  /*05d0*/  I2FP.F32.U32 R13, UR12 ;  /* 0x0000000c000d7c45 */ /* 0x002fc40008201000 */
[----:B------:R-:W-:Y:S02]  /*05e0*/  LOP3.LUT R11, R11, 0x3ffffffc, RZ, 0xc0, !PT ;  /* 0x3ffffffc0b0b7812 */ /* 0x000fe400078ec0ff */
[----:B------:R-:W-:Y:S01]  /*05f0*/  LEA.HI R2, R0, R3, RZ, 0x3 ;  /* 0x0000000300027211 */ /* 0x000fe200078f18ff */
[----:B------:R-:W-:Y:S01]  /*0600*/  VOTEU.ALL UP0, P0 ;  /* 0x00000000003f7886 */ /* 0x000fe20000000000 */
[----:B------:R-:W-:Y:S01]  /*0610*/  FMUL R13, R13, UR4 ;  /* 0x000000040d0d7c20 */ /* 0x000fe20008400000 */
[----:B------:R-:W-:Y:S01]  /*0620*/  IMAD.IADD R11, R8, 0x1, -R11 ;  /* 0x00000001080b7824 */ /* 0x000fe200078e0a0b */
[----:B---3--:R-:W-:Y:S01]  /*0630*/  I2FP.F32.U32 R8, R6 ;  /* 0x0000000600087245 */ /* 0x008fe20000201000 */
[----:B------:R-:W-:Y:S01]  /*0640*/  VOTEU.ALL UP1, P1 ;  /* 0x00000000003f7886 */ /* 0x000fe20000820000 */
[----:B------:R-:W1:Y:S01]  /*0650*/  @!UP0 S2UR UR7, SR_CgaCtaId ;  /* 0x00000000000789c3 */ /* 0x000e620000008800 */
[----:B------:R-:W-:Y:S01]  /*0660*/  ULDC UR4, c[0x0][0x154] ;  /* 0x0000550000047ab9 */ /* 0x000fe20000000800 */
[--C-:B------:R-:W-:Y:S01]  /*0670*/  SHF.R.S32.HI R9, RZ, 0x3, R2.reuse ;  /* 0x00000003ff097819 */ /* 0x100fe20000011402 */
[----:B------:R-:W-:Y:S01]  /*0680*/  FMUL R8, R8, UR4 ;  /* 0x0000000408087c20 */ /* 0x000fe20008400000 */
[----:B------:R-:W-:Y:S01]  /*0690*/  SHF.R.S32.HI R12, RZ, 0x1f, R2 ;  /* 0x0000001fff0c7819 */ /* 0x000fe20000011402 */
[----:B------:R-:W2:Y:S01]  /*06a0*/  F2I.U32.TRUNC.NTZ R13, R13 ;  /* 0x0000000d000d7305 */ /* 0x000ea2000020f000 */
[----:B------:R-:W-:Y:S01]  /*06b0*/  SHF.R.S32.HI R2, RZ, 0x1f, R5 ;  /* 0x0000001fff027819 */ /* 0x000fe20000011405 */
[----:B------:R-:W-:Y:S01]  /*06c0*/  UMOV UR4, 0x20 ;  /* 0x0000002000047882 */ /* 0x000fe20000000000 */
[----:B------:R-:W3:Y:S01]  /*06d0*/  @!UP1 S2UR UR10, SR_CgaCtaId ;  /* 0x00000000000a99c3 */ /* 0x000ee20000008800 */
[----:B------:R-:W-:Y:S01]  /*06e0*/  LEA.HI R12, R12, R9, RZ, 0x2 ;  /* 0x000000090c0c7211 */ /* 0x000fe200078f10ff */
[----:B------:R-:W-:Y:S01]  /*06f0*/  @!UP0 UMOV UR6, 0x400 ;  /* 0x0000040000068882 */ /* 0x000fe20000000000 */
[----:B------:R-:W-:Y:S01]  /*0700*/  LEA.HI R2, R2, R5, RZ, 0x2 ;  /* 0x0000000502027211 */ /* 0x000fe200078f10ff */
[----:B------:R-:W-:-:S04]  /*0710*/  @!UP0 UIADD3 UR4, -UR4, 0x100000, URZ ;  /* 0x0010000004048890 */ /* 0x000fc8000fffe13f */
[----:B------:R-:W-:Y:S02]  /*0720*/  @!UP0 USHF.L.U32 UR5, UR4, 0xb, URZ ;  /* 0x0000000b04058899 */ /* 0x000fe4000800063f */
[----:B------:R-:W-:Y:S01]  /*0730*/  @!UP0 USHF.L.U32 UR4, UR4, 0x1, URZ ;  /* 0x0000000104048899 */ /* 0x000fe2000800063f */
[----:B------:R-:W4:Y:S01]  /*0740*/  F2I.U32.TRUNC.NTZ R8, R8 ;  /* 0x0000000800087305 */ /* 0x000f22000020f000 */
[----:B------:R-:W-:Y:S01]  /*0750*/  LOP3.LUT R12, R12, 0xfffffffc, RZ, 0xc0, !PT ;  /* 0xfffffffc0c0c7812 */ /* 0x000fe200078ec0ff */
[----:B------:R-:W-:Y:S01]  /*0760*/  @!UP1 UMOV UR9, 0x400 ;  /* 0x0000040000099882 */ /* 0x000fe20000000000 */
[----:B------:R-:W-:Y:S01]  /*0770*/  LOP3.LUT R2, R2, 0xfffffffc, RZ, 0xc0, !PT ;  /* 0xfffffffc02027812 */ /* 0x000fe200078ec0ff */
[----:B------:R-:W-:Y:S01]  /*0780*/  VOTEU.ALL UP2, P1 ;  /* 0x00000000003f7886 */ /* 0x000fe20000840000 */
[----:B------:R-:W-:Y:S01]  /*0790*/  VOTEU.ALL UP3, P1 ;  /* 0x00000000003f7886 */ /* 0x000fe20000860000 */
[----:B------:R-:W-:Y:S01]  /*07a0*/  IMAD.IADD R12, R9, 0x1, -R12 ;  /* 0x00000001090c7824 */ /* 0x000fe200078e0a0c */
[----:B------:R-:W-:Y:S01]  /*07b0*/  VOTEU.ALL UP4, P1 ;  /* 0x00000000003f7886 */ /* 0x000fe20000880000 */
[----:B------:R-:W-:Y:S01]  /*07c0*/  IMAD.IADD R5, R5, 0x1, -R2 ;  /* 0x0000000105057824 */ /* 0x000fe200078e0a02 */
[----:B------:R-:W-:Y:S01]  /*07d0*/  VOTEU.ALL UP5, P1 ;  /* 0x00000000003f7886 */ /* 0x000fe200008a0000 */
[----:B------:R-:W-:Y:S01]  /*07e0*/  IMAD R11, R11, 0x4, R12 ;  /* 0x000000040b0b7824 */ /* 0x000fe200078e020c */
[----:B-1----:R-:W-:Y:S01]  /*07f0*/  @!UP0 ULEA UR8, UR7, UR6, 0x18 ;  /* 0x0000000607088291 */ /* 0x002fe2000f8ec03f */
[----:B--2---:R-:W-:Y:S01]  /*0800*/  IMAD.MOV R13, RZ, RZ, -R13 ;  /* 0x000000ffff0d7224 */ /* 0x004fe200078e0a0d */
[----:B------:R-:W-:-:S04]  /*0810*/  @!UP1 UIADD3 UR6, -UR11, 0x100000, URZ ;  /* 0x001000000b069890 */ /* 0x000fc8000fffe13f */
[----:B------:R-:W-:Y:S02]  /*0820*/  @!UP1 USHF.L.U32 UR7, UR6, 0xb, URZ ;  /* 0x0000000b06079899 */ /* 0x000fe4000800063f */
[----:B------:R-:W-:Y:S01]  /*0830*/  @!UP1 USHF.L.U32 UR6, UR6, 0x1, URZ ;  /* 0x0000000106069899 */ /* 0x000fe2000800063f */
[----:B------:R-:W-:Y:S01]  /*0840*/  IMAD.SHL.U32 R56, R11, 0x4, RZ ;  /* 0x000000040b387824 */ /* 0x000fe200078e00ff */
[----:B------:R-:W-:Y:S01]  /*0850*/  ISETP.NE.AND P1, PT, R5, 0x3, PT ;  /* 0x000000030500780c */ /* 0x000fe20003f25270 */
[----:B----4-:R-:W-:Y:S01]  /*0860*/  IMAD.MOV R24, RZ, RZ, -R8 ;  /* 0x000000ffff187224 */ /* 0x010fe200078e0a08 */
[----:B-----5:R-:W-:Y:S01]  /*0870*/  ISETP.EQ.U32.AND P3, PT, R15, 0x1, PT ;  /* 0x000000010f00780c */ /* 0x020fe20003f62070 */
[----:B------:R-:W-:Y:S01]  /*0880*/  VOTEU.ALL UP0, P0 ;  /* 0x00000000003f7886 */ /* 0x000fe20000000000 */
[----:B---3--:R-:W-:Y:S01]  /*0890*/  @!UP1 ULEA UR9, UR10, UR9, 0x18 ;  /* 0x000000090a099291 */ /* 0x008fe2000f8ec03f */
[----:B------:R-:W-:Y:S01]  /*08a0*/  IMAD R9, R21, R24, R6 ;  /* 0x0000001815097224 */ /* 0x000fe200078e0206 */
[----:B------:R-:W-:Y:S01]  /*08b0*/  LOP3.LUT R56, R11, 0xc, R56, 0x78, !PT ;  /* 0x0000000c0b387812 */ /* 0x000fe200078e7838 */
[----:B0-----:R-:W-:Y:S01]  /*08c0*/  IMAD R20, R14, R13, UR12 ;  /* 0x0000000c0e147e24 */ /* 0x001fe2000f8e020d */
[----:B------:R-:W-:Y:S01]  /*08d0*/  VOTEU.ALL UP1, P0 ;  /* 0x00000000003f7886 */ /* 0x000fe20000020000 */
[----:B------:R-:W-:Y:S01]  /*08e0*/  LOP3.LUT P0, RZ, R3, 0x7, RZ, 0xc0, !PT ;  /* 0x0000000703ff7812 */ /* 0x000fe2000780c0ff */
[----:B------:R-:W0:Y:S02]  /*08f0*/  FENCE.VIEW.ASYNC.S ;  /* 0x00000000000073c6 */ /* 0x000e240000000000 */
[----:B0-----:R0:W1:Y:S01]  /*0900*/  @!UP0 SYNCS.EXCH.64 URZ, [UR8+0x110], UR4 ;  /* 0x00011004083f85b2 */ /* 0x0010620008000100 */
[----:B------:R-:W-:Y:S01]  /*0910*/  ISETP.NE.AND P4, PT, R9, R56, PT ;  /* 0x000000380900720c */ /* 0x000fe20003f85270 */
[----:B------:R0:W2:Y:S01]  /*0920*/  SHFL.IDX PT, R14, R7, RZ, 0x1f ;  /* 0x00001fff070e7589 */ /* 0x0000a200000e0000 */
[----:B------:R-:W-:-:S02]  /*0930*/  ISETP.EQ.OR P1, PT, R5, RZ, !P1 ;  /* 0x000000ff0500720c */ /* 0x000fc40004f22670 */
[----:B------:R-:W-:Y:S02]  /*0940*/  ISETP.LT.U32.AND P0, PT, R56, 0x2, !P0 ;  /* 0x000000023800780c */ /* 0x000fe40004701070 */
[----:B------:R-:W-:Y:S02]  /*0950*/  ISETP.EQ.OR P4, PT, R20, RZ, !P4 ;  /* 0x000000ff1400720c */ /* 0x000fe40006782670 */
[----:B------:R-:W-:Y:S02]  /*0960*/  ISETP.EQ.AND P1, PT, R10, RZ, P1 ;  /* 0x000000ff0a00720c */ /* 0x000fe40000f22270 */
[----:B------:R-:W-:Y:S02]  /*0970*/  PLOP3.LUT P0, PT, P0, P4, PT, 0x80, 0x0 ;  /* 0x000000000000781c */ /* 0x000fe40000709070 */
[----:B------:R-:W-:Y:S02]  /*0980*/  SEL R16, RZ, 0x1, !P1 ;  /* 0x00000001ff107807 */ /* 0x000fe40004800000 */
[----:B------:R-:W-:Y:S01]  /*0990*/  P2R R67, PR, RZ, 0x1 ;  /* 0x00000001ff437803 */ /* 0x000fe20000000000 */
[----:B------:R0:W3:Y:S01]  /*09a0*/  @!UP1 SYNCS.EXCH.64 URZ, [UR8+0x118], UR4 ;  /* 0x00011804083f95b2 */ /* 0x0000e20008000100 */
[----:B------:R-:W-:Y:S01]  /*09b0*/  NOP ;  /* 0x0000000000007918 */ /* 0x000fe20000000000 */
[----:B------:R-:W-:Y:S01]  /*09c0*/  SEL R16, R16, 0x2, P5 ;  /* 0x0000000210107807 */ /* 0x000fe20002800000 */
[----:B------:R0:W4:Y:S01]  /*09d0*/  @!UP2 SYNCS.EXCH.64 URZ, [UR9+0xf0], UR6 ;  /* 0x0000f006093fa5b2 */ /* 0x0001220008000100 */
[----:B------:R0:W0:Y:S01]  /*09e0*/  @!UP3 SYNCS.EXCH.64 URZ, [UR9+0xf8], UR6 ;  /* 0x0000f806093fb5b2 */ /* 0x0000220008000100 */
[----:B------:R0:W0:Y:S01]  /*09f0*/  @!UP4 SYNCS.EXCH.64 URZ, [UR9+0x100], UR6 ;  /* 0x00010006093fc5b2 */ /* 0x0000220008000100 */
[----:B------:R0:W0:Y:S01]  /*0a00*/  @!UP5 SYNCS.EXCH.64 URZ, [UR9+0x108], UR6 ;  /* 0x00010806093fd5b2 */ /* 0x0000220008000100 */
[----:B------:R-:W-:Y:S01]  /*0a10*/  NOP ;  /* 0x0000000000007918 */ /* 0x000fe20000000000 */
[----:B-1----:R-:W-:Y:S05]  /*0a20*/  @!P3 BRA `(.L_x_4) ;  /* 0x000000000008b947 */ /* 0x002fea0003800000 */
[----:B0--34-:R-:W-:Y:S01]  /*0a30*/  UCGABAR_ARV ;  /* 0x00000000000079c7 */ /* 0x019fe20008000000 */
[----:B------:R-:W-:Y:S05]  /*0a40*/  BRA `(.L_x_5) ;  /* 0x0000000000047947 */ /* 0x000fea0003800000 */
.L_x_4:
[----:B0--34-:R-:W-:Y:S01]  /*0a50*/  NOP ;  /* 0x0000000000007918 */ /* 0x019fe20000000000 */
.L_x_5:
[----:B------:R-:W-:Y:S01]  /*0a60*/  ULDC.64 UR4, c[0x0][0x598] ;  /* 0x0001660000047ab9 */ /* 0x000fe20000000a00 */
[----:B------:R-:W-:Y:S01]  /*0a70*/  ULDC.64 UR36, c[0x0][0x208] ;  /* 0x0000820000247ab9 */ /* 0x000fe20000000a00 */
[----:B------:R-:W-:-:S04]  /*0a80*/  ISETP.NE.U32.AND P0, PT, RZ, UR4, PT ;  /* 0x00000004ff007c0c */ /* 0x000fc8000bf05070 */
[----:B------:R-:W-:-:S13]  /*0a90*/  ISETP.NE.AND.EX P0, PT, RZ, UR5, PT, P0 ;  /* 0x00000005ff007c0c */ /* 0x000fda000bf05300 */
[----:B------:R-:W-:Y:S05]  /*0aa0*/  @!P0 BRA `(.L_x_6) ;  /* 0x00000000001c8947 */ /* 0x000fea0003800000 */
[----:B------:R-:W0:Y:S02]  /*0ab0*/  LDC.64 R8, c[0x0][0x598] ;  /* 0x00016600ff087b82 */ /* 0x000e240000000a00 */
[----:B0-----:R-:W3:Y:S02]  /*0ac0*/  LDG.E.64 R8, desc[UR36][R8.64] ;  /* 0x0000002408087981 */ /* 0x001ee4000c1e1b00 */
[----:B---3--:R-:W-:-:S04]  /*0ad0*/  ISETP.NE.U32.AND P0, PT, R8, RZ, PT ;  /* 0x000000ff0800720c */ /* 0x008fc80003f05070 */
[----:B------:R-:W-:-:S13]  /*0ae0*/  ISETP.NE.AND.EX P0, PT, R9, RZ, PT, P0 ;  /* 0x000000ff0900720c */ /* 0x000fda0003f05300 */
[----:B------:R-:W-:Y:S05]  /*0af0*/  @!P0 BRA `(.L_x_6) ;  /* 0x0000000000088947 */ /* 0x000fea0003800000 */
[----:B------:R0:W5:Y:S01]  /*0b00*/  LD.E R57, desc[UR36][R8.64] ;  /* 0x0000002408397980 */ /* 0x000162000c101900 */
[----:B------:R-:W-:Y:S05]  /*0b10*/  BRA `(.L_x_7) ;  /* 0x0000000000247947 */ /* 0x000fea0003800000 */
.L_x_6:
[----:B------:R-:W-:Y:S02]  /*0b20*/  ULDC.64 UR4, c[0x0][0x588] ;  /* 0x0001620000047ab9 */ /* 0x000fe40000000a00 */
[----:B------:R-:W-:-:S04]  /*0b30*/  ISETP.NE.U32.AND P0, PT, RZ, UR4, PT ;  /* 0x00000004ff007c0c */ /* 0x000fc8000bf05070 */
[----:B------:R-:W-:-:S13]  /*0b40*/  ISETP.NE.AND.EX P0, PT, RZ, UR5, PT, P0 ;  /* 0x00000005ff007c0c */ /* 0x000fda000bf05300 */
[----:B------:R-:W-:Y:S05]  /*0b50*/  @!P0 BRA `(.L_x_8) ;  /* 0x00000000000c8947 */ /* 0x000fea0003800000 */
[----:B------:R-:W0:Y:S02]  /*0b60*/  LDC.64 R8, c[0x0][0x588] ;  /* 0x00016200ff087b82 */ /* 0x000e240000000a00 */
[----:B0-----:R1:W5:Y:S01]  /*0b70*/  LDG.E R57, desc[UR36][R8.64] ;  /* 0x0000002408397981 */ /* 0x001362000c1e1900 */
[----:B------:R-:W-:Y:S05]  /*0b80*/  BRA `(.L_x_7) ;  /* 0x0000000000087947 */ /* 0x000fea0003800000 */
.L_x_8:
[----:B------:R-:W-:Y:S02]  /*0b90*/  ULDC UR4, c[0x0][0x580] ;  /* 0x0001600000047ab9 */ /* 0x000fe40000000800 */
[----:B------:R-:W-:-:S07]  /*0ba0*/  IMAD.U32 R57, RZ, RZ, UR4 ;  /* 0x00000004ff397e24 */ /* 0x000fce000f8e00ff */
.L_x_7:
[----:B------:R-:W-:Y:S02]  /*0bb0*/  ULDC.64 UR4, c[0x0][0x5a0] ;  /* 0x0001680000047ab9 */ /* 0x000fe40000000a00 */
[----:B------:R-:W-:-:S04]  /*0bc0*/  ISETP.NE.U32.AND P0, PT, RZ, UR4, PT ;  /* 0x00000004ff007c0c */ /* 0x000fc8000bf05070 */
[----:B------:R-:W-:-:S13]  /*0bd0*/  ISETP.NE.AND.EX P0, PT, RZ, UR5, PT, P0 ;  /* 0x00000005ff007c0c */ /* 0x000fda000bf05300 */
[----:B------:R-:W-:Y:S05]  /*0be0*/  @!P0 BRA `(.L_x_9) ;  /* 0x00000000001c8947 */ /* 0x000fea0003800000 */
[----:B01----:R-:W0:Y:S02]  /*0bf0*/  LDC.64 R8, c[0x0][0x5a0] ;  /* 0x00016800ff087b82 */ /* 0x003e240000000a00 */
[----:B0-----:R-:W3:Y:S02]  /*0c00*/  LDG.E.64 R8, desc[UR36][R8.64] ;  /* 0x0000002408087981 */ /* 0x001ee4000c1e1b00 */
[----:B---3--:R-:W-:-:S04]  /*0c10*/  ISETP.NE.U32.AND P0, PT, R8, RZ, PT ;  /* 0x000000ff0800720c */ /* 0x008fc80003f05070 */
[----:B------:R-:W-:-:S13]  /*0c20*/  ISETP.NE.AND.EX P0, PT, R9, RZ, PT, P0 ;  /* 0x000000ff0900720c */ /* 0x000fda0003f05300 */
[----:B------:R-:W-:Y:S05]  /*0c30*/  @!P0 BRA `(.L_x_9) ;  /* 0x0000000000088947 */ /* 0x000fea0003800000 */
[----:B------:R0:W5:Y:S01]  /*0c40*/  LD.E R58, desc[UR36][R8.64] ;  /* 0x00000024083a7980 */ /* 0x000162000c101900 */
[----:B------:R-:W-:Y:S05]  /*0c50*/  BRA `(.L_x_10) ;  /* 0x0000000000247947 */ /* 0x000fea0003800000 */
.L_x_9:
[----:B------:R-:W-:Y:S02]  /*0c60*/  ULDC.64 UR4, c[0x0][0x590] ;  /* 0x0001640000047ab9 */ /* 0x000fe40000000a00 */
[----:B------:R-:W-:-:S04]  /*0c70*/  ISETP.NE.U32.AND P0, PT, RZ, UR4, PT ;  /* 0x00000004ff007c0c */ /* 0x000fc8000bf05070 */
[----:B------:R-:W-:-:S13]  /*0c80*/  ISETP.NE.AND.EX P0, PT, RZ, UR5, PT, P0 ;  /* 0x00000005ff007c0c */ /* 0x000fda000bf05300 */
[----:B------:R-:W-:Y:S05]  /*0c90*/  @!P0 BRA `(.L_x_11) ;  /* 0x00000000000c8947 */ /* 0x000fea0003800000 */
[----:B------:R-:W3:Y:S02]  /*0ca0*/  LDC.64 R58, c[0x0][0x590] ;  /* 0x00016400ff3a7b82 */ /* 0x000ee40000000a00 */
[----:B---3--:R3:W5:Y:S01]  /*0cb0*/  LDG.E R58, desc[UR36][R58.64] ;  /* 0x000000243a3a7981 */ /* 0x008762000c1e1900 */
[----:B------:R-:W-:Y:S05]  /*0cc0*/  BRA `(.L_x_10) ;  /* 0x0000000000087947 */ /* 0x000fea0003800000 */
.L_x_11:
[----:B------:R-:W-:Y:S02]  /*0cd0*/  ULDC UR4, c[0x0][0x584] ;  /* 0x0001610000047ab9 */ /* 0x000fe40000000800 */
[----:B------:R-:W-:-:S07]  /*0ce0*/  IMAD.U32 R58, RZ, RZ, UR4 ;  /* 0x00000004ff3a7e24 */ /* 0x000fce000f8e00ff */
.L_x_10:
[----:B------:R-:W4:Y:S01]  /*0cf0*/  LDC R2, c[0x0][0x65c] ;  /* 0x00019700ff027b82 */ /* 0x000f220000000800 */
[----:B------:R-:W-:Y:S01]  /*0d00*/  ULDC UR6, c[0x0][0x28c] ;  /* 0x0000a30000067ab9 */ /* 0x000fe20000000800 */
[----:B------:R-:W-:Y:S01]  /*0d10*/  ISETP.NE.AND P0, PT, R10, 0x2, PT ;  /* 0x000000020a00780c */ /* 0x000fe20003f05270 */
[----:B------:R-:W-:Y:S01]  /*0d20*/  UIADD3 UR6, UR6, 0x1f, URZ ;  /* 0x0000001f06067890 */ /* 0x000fe2000fffe03f */
[----:B01----:R-:W-:Y:S01]  /*0d30*/  IMAD.U32 R8, RZ, RZ, UR12 ;  /* 0x0000000cff087e24 */ /* 0x003fe2000f8e00ff */
[----:B------:R-:W-:Y:S01]  /*0d40*/  UMOV UR38, URZ ;  /* 0x0000003f00267c82 */ /* 0x000fe20008000000 */
[----:B------:R-:W-:Y:S01]  /*0d50*/  IMAD.MOV.U32 R9, RZ, RZ, RZ ;  /* 0x000000ffff097224 */ /* 0x000fe200078e00ff */
[----:B------:R-:W-:Y:S01]  /*0d60*/  USHF.R.S32.HI UR7, URZ, 0x1f, UR6 ;  /* 0x0000001f3f077899 */ /* 0x000fe20008011406 */
[----:B------:R-:W-:Y:S01]  /*0d70*/  UMOV UR39, URZ ;  /* 0x0000003f00277c82 */ /* 0x000fe20008000000 */
[----:B------:R-:W-:Y:S02]  /*0d80*/  ULDC.64 UR8, c[0x0][0x650] ;  /* 0x0001940000087ab9 */ /* 0x000fe40000000a00 */
[----:B------:R-:W-:-:S04]  /*0d90*/  ULEA.HI UR7, UR7, UR6, URZ, 0x5 ;  /* 0x0000000607077291 */ /* 0x000fc8000f8f283f */
[----:B------:R-:W-:Y:S01]  /*0da0*/  USHF.R.S32.HI UR40, URZ, 0x5, UR7 ;  /* 0x000000053f287899 */ /* 0x000fe20008011407 */
[----:B----4-:R-:W-:-:S13]  /*0db0*/  ISETP.NE.AND P1, PT, R2, 0x1, PT ;  /* 0x000000010200780c */ /* 0x010fda0003f25270 */
[----:B------:R-:W0:Y:S01]  /*0dc0*/  @P1 LDC R19, c[0x0][0x10] ;  /* 0x00000400ff131b82 */ /* 0x000e220000000800 */
[----:B------:R-:W-:Y:S02]  /*0dd0*/  @P1 IMAD.MOV.U32 R7, RZ, RZ, RZ ;  /* 0x000000ffff071224 */ /* 0x000fe400078e00ff */
[----:B------:R-:W-:-:S05]  /*0de0*/  @P1 IMAD.MOV.U32 R17, RZ, RZ, RZ ;  /* 0x000000ffff111224 */ /* 0x000fca00078e00ff */
[----:B------:R-:W1:Y:S01]  /*0df0*/  @!P1 LDC R11, c[0x0][0xc] ;  /* 0x00000300ff0b9b82 */ /* 0x000e620000000800 */
[----:B------:R-:W-:Y:S01]  /*0e00*/  ULDC UR4, c[0x0][0xc] ;  /* 0x0000030000047ab9 */ /* 0x000fe20000000800 */
[----:B------:R-:W-:Y:S02]  /*0e10*/  ULDC UR5, c[0x0][0x10] ;  /* 0x0000040000057ab9 */ /* 0x000fe40000000800 */
[----:B------:R-:W-:-:S04]  /*0e20*/  UIMAD.WIDE.U32 UR4, UR4, UR5, URZ ;  /* 0x00000005040472a5 */ /* 0x000fc8000f8e003f */
[----:B------:R-:W4:Y:S01]  /*0e30*/  LDC R2, c[0x0][0x14] ;  /* 0x00000500ff027b82 */ /* 0x000f220000000800 */
[----:B0-----:R-:W-:-:S04]  /*0e40*/  @P1 IMAD.WIDE.U32 R18, R19, UR12, R6 ;  /* 0x0000000c13121c25 */ /* 0x001fc8000f8e0006 */
[----:B------:R-:W-:Y:S02]  /*0e50*/  @P1 IMAD.IADD R17, R19, 0x1, R17 ;  /* 0x0000000113111824 */ /* 0x000fe400078e0211 */
[----:B-1----:R-:W-:-:S04]  /*0e60*/  @!P1 IMAD.WIDE.U32 R8, R6, R11, R8 ;  /* 0x0000000b06089225 */ /* 0x002fc800078e0008 */
[----:B------:R-:W-:Y:S02]  /*0e70*/  @!P1 IMAD.MOV.U32 R18, RZ, RZ, R8 ;  /* 0x000000ffff129224 */ /* 0x000fe400078e0008 */
[----:B------:R-:W-:Y:S02]  /*0e80*/  @!P1 IMAD.MOV.U32 R17, RZ, RZ, R9 ;  /* 0x000000ffff119224 */ /* 0x000fe400078e0009 */
[----:B----4-:R-:W-:-:S04]  /*0e90*/  IMAD.WIDE.U32 R12, R2, UR4, RZ ;  /* 0x00000004020c7c25 */ /* 0x010fc8000f8e00ff */
[----:B------:R-:W-:Y:S01]  /*0ea0*/  IMAD R23, R2, UR5, RZ ;  /* 0x0000000502177c24 */ /* 0x000fe2000f8e02ff */
[----:B------:R0:W-:Y:S03]  /*0eb0*/  STL.64 [R1], R12 ;  /* 0x0000000c01007387 */ /* 0x0001e60000100a00 */
[----:B------:R-:W-:Y:S01]  /*0ec0*/  IMAD.IADD R23, R13, 0x1, R23 ;  /* 0x000000010d177824 */ /* 0x000fe200078e0217 */
[----:B------:R-:W-:Y:S06]  /*0ed0*/  @P0 BRA `(.L_x_12) ;  /* 0x0000000000240947 */ /* 0x000fec0003800000 */
[----:B------:R-:W-:Y:S01]  /*0ee0*/  USHF.R.U32.HI UR4, URZ, 0x1, UR40 ;  /* 0x000000013f047899 */ /* 0x000fe20008011628 */
[----:B------:R-:W-:Y:S01]  /*0ef0*/  IADD3 R18, P0, R18, R12, RZ ;  /* 0x0000000c12127210 */ /* 0x000fe20007f1e0ff */
[----:B------:R-:W-:Y:S02]  /*0f00*/  UISETP.GE.U32.AND UP0, UPT, UR40, 0xe, UPT ;  /* 0x0000000e2800788c */ /* 0x000fe4000bf06070 */
[----:B------:R-:W-:Y:S02]  /*0f10*/  UIMAD.WIDE.U32 UR4, UR4, -0x6db6db6d, URZ ;  /* 0x92492493040478a5 */ /* 0x000fe4000f8e003f */
[----:B------:R-:W-:Y:S01]  /*0f20*/  IMAD.X R17, R23, 0x1, R17, P0 ;  /* 0x0000000117117824 */ /* 0x000fe200000e0611 */
[----:B------:R-:W-:Y:S01]  /*0f30*/  UMOV UR39, URZ ;  /* 0x0000003f00277c82 */ /* 0x000fe20008000000 */
[----:B------:R-:W-:-:S04]  /*0f40*/  USHF.R.U32.HI UR4, URZ, 0x2, UR5 ;  /* 0x000000023f047899 */ /* 0x000fc80008011605 */
[----:B------:R-:W-:Y:S02]  /*0f50*/  UIMAD UR38, UR4, -0xe, UR40 ;  /* 0xfffffff2042678a4 */ /* 0x000fe4000f8e0228 */
[----:B------:R-:W-:-:S12]  /*0f60*/  @UP0 ULOP3.LUT UR39, UR4, 0x1, URZ, 0xc0, !UPT ;  /* 0x0000000104270892 */ /* 0x000fd8000f8ec03f */
.L_x_12:
[----:B------:R-:W-:Y:S01]  /*0f70*/  ISETP.GE.U32.AND P0, PT, R18, UR8, PT ;  /* 0x0000000812007c0c */ /* 0x000fe2000bf06070 */
[----:B------:R-:W-:Y:S01]  /*0f80*/  IMAD.MOV.U32 R19, RZ, RZ, -0x1 ;  /* 0xffffffffff137424 */ /* 0x000fe200078e00ff */
[----:B------:R-:W-:Y:S01]  /*0f90*/  PRMT R8, RZ, 0x7610, R8 ;  /* 0x00007610ff087816 */ /* 0x000fe20000000008 */
[----:B------:R-:W-:Y:S01]  /*0fa0*/  IMAD.MOV.U32 R22, RZ, RZ, -0x1 ;  /* 0xffffffffff167424 */ /* 0x000fe200078e00ff */
[----:B------:R-:W-:Y:S01]  /*0fb0*/  ISETP.GE.U32.AND.EX P0, PT, R17, UR9, PT, P0 ;  /* 0x0000000911007c0c */ /* 0x000fe2000bf06100 */
[----:B------:R-:W-:-:S12]  /*0fc0*/  IMAD.MOV.U32 R2, RZ, RZ, -0x1 ;  /* 0xffffffffff027424 */ /* 0x000fd800078e00ff */
[----:B------:R-:W-:Y:S05]  /*0fd0*/  @P0 BRA `(.L_x_13) ;  /* 0x00000004002c0947 */ /* 0x000fea0003800000 */
[----:B------:R-:W1:Y:S01]  /*0fe0*/  LDC.64 R26, c[0x0][0x628] ;  /* 0x00018a00ff1a7b82 */ /* 0x000e620000000a00 */
[----:B------:R-:W-:Y:S02]  /*0ff0*/  IMAD.MOV.U32 R8, RZ, RZ, R18 ;  /* 0x000000ffff087224 */ /* 0x000fe400078e0012 */
[----:B------:R-:W-:-:S05]  /*1000*/  IMAD.MOV.U32 R9, RZ, RZ, R17 ;  /* 0x000000ffff097224 */ /* 0x000fca00078e0011 */
[----:B------:R-:W4:Y:S08]  /*1010*/  LDC R2, c[0x0][0x630] ;  /* 0x00018c00ff027b82 */ /* 0x000f300000000800 */
[----:B------:R-:W0:Y:S01]  /*1020*/  LDC.64 R28, c[0x0][0x620] ;  /* 0x00018800ff1c7b82 */ /* 0x000e220000000a00 */
[----:B-1----:R-:W-:-:S04]  /*1030*/  ISETP.NE.U32.AND P0, PT, R26, RZ, PT ;  /* 0x000000ff1a00720c */ /* 0x002fc80003f05070 */
[----:B------:R-:W-:-:S13]  /*1040*/  ISETP.NE.AND.EX P0, PT, R27, RZ, PT, P0 ;  /* 0x000000ff1b00720c */ /* 0x000fda0003f05300 */
[----:B0---4-:R-:W-:Y:S05]  /*1050*/  @!P0 BRA `(.L_x_14) ;  /* 0x0000000000288947 */ /* 0x011fea0003800000 */
[----:B------:R-:W0:Y:S02]  /*1060*/  LDC R13, c[0x0][0x634] ;  /* 0x00018d00ff0d7b82 */ /* 0x000e240000000800 */
[----:B0-----:R-:W-:-:S05]  /*1070*/  IADD3 R13, P0, R18, R13, RZ ;  /* 0x0000000d120d7210 */ /* 0x001fca0007f1e0ff */
[----:B------:R-:W-:-:S04]  /*1080*/  IMAD.X R15, RZ, RZ, R17, P0 ;  /* 0x000000ffff0f7224 */ /* 0x000fc800000e0611 */
[----:B------:R-:W-:-:S04]  /*1090*/  IMAD.WIDE.U32 R8, R15, R26, RZ ;  /* 0x0000001a0f087225 */ /* 0x000fc800078e00ff */
[----:B------:R-:W-:-:S04]  /*10a0*/  IMAD.WIDE.U32 R10, P0, R13, R27, R8 ;  /* 0x0000001b0d0a7225 */ /* 0x000fc80007800008 */
[----:B------:R-:W-:-:S04]  /*10b0*/  IMAD.WIDE.U32 R8, R13, R26, RZ ;  /* 0x0000001a0d087225 */ /* 0x000fc800078e00ff */
[----:B------:R-:W-:Y:S01]  /*10c0*/  IMAD.X R13, RZ, RZ, RZ, P0 ;  /* 0x000000ffff0d7224 */ /* 0x000fe200000e06ff */
[----:B------:R-:W-:Y:S01]  /*10d0*/  IADD3 RZ, P0, R9, R10, RZ ;  /* 0x0000000a09ff7210 */ /* 0x000fe20007f1e0ff */
[----:B------:R-:W-:-:S04]  /*10e0*/  IMAD.MOV.U32 R12, RZ, RZ, R11 ;  /* 0x000000ffff0c7224 */ /* 0x000fc800078e000b */
[----:B------:R-:W-:-:S08]  /*10f0*/  IMAD.WIDE.U32.X R8, R15, R27, R12, P0 ;  /* 0x0000001b0f087225 */ /* 0x000fd000000e040c */
.L_x_14:
[----:B------:R-:W0:Y:S01]  /*1100*/  LDC.64 R32, c[0x0][0x640] ;  /* 0x00019000ff207b82 */ /* 0x000e220000000a00 */
[-C--:B------:R-:W-:Y:S01]  /*1110*/  SHF.R.U64 R30, R8, R2.reuse, R9 ;  /* 0x00000002081e7219 */ /* 0x080fe20000001209 */
[----:B------:R-:W-:Y:S01]  /*1120*/  IMAD.MOV.U32 R19, RZ, RZ, R17 ;  /* 0x000000ffff137224 */ /* 0x000fe200078e0011 */
[----:B------:R-:W-:Y:S02]  /*1130*/  SHF.R.U32.HI R2, RZ, R2, R9 ;  /* 0x00000002ff027219 */ /* 0x000fe40000011609 */
[----:B------:R-:W-:-:S03]  /*1140*/  IADD3 R11, P0, RZ, -R30, RZ ;  /* 0x8000001eff0b7210 */ /* 0x000fc60007f1e0ff */
[----:B------:R-:W1:Y:S02]  /*1150*/  LDC R10, c[0x0][0x618] ;  /* 0x00018600ff0a7b82 */ /* 0x000e640000000800 */
[----:B------:R-:W-:-:S04]  /*1160*/  IMAD.X R9, RZ, RZ, ~R2, P0 ;  /* 0x000000ffff097224 */ /* 0x000fc800000e0e02 */
[-C--:B------:R-:W-:Y:S02]  /*1170*/  IMAD R2, R9, R28.reuse, RZ ;  /* 0x0000001c09027224 */ /* 0x080fe400078e02ff */
[----:B------:R-:W4:Y:S01]  /*1180*/  LDC R13, c[0x0][0x608] ;  /* 0x00018200ff0d7b82 */ /* 0x000f220000000800 */
[----:B------:R-:W-:-:S04]  /*1190*/  IMAD.WIDE.U32 R8, R11, R28, R18 ;  /* 0x0000001c0b087225 */ /* 0x000fc800078e0012 */
[----:B------:R-:W-:Y:S02]  /*11a0*/  IMAD R11, R11, R29, R2 ;  /* 0x0000001d0b0b7224 */ /* 0x000fe400078e0202 */
[----:B------:R-:W-:Y:S01]  /*11b0*/  IMAD.MOV.U32 R2, RZ, RZ, -0x1 ;  /* 0xffffffffff027424 */ /* 0x000fe200078e00ff */
[----:B------:R-:W2:Y:S01]  /*11c0*/  LDC R31, c[0x0][0x658] ;  /* 0x00019600ff1f7b82 */ /* 0x000ea20000000800 */
[----:B------:R-:W-:Y:S01]  /*11d0*/  IMAD.IADD R9, R9, 0x1, R11 ;  /* 0x0000000109097824 */ /* 0x000fe200078e020b */
[----:B0-----:R-:W-:Y:S01]  /*11e0*/  ISETP.NE.U32.AND P0, PT, R32, RZ, PT ;  /* 0x000000ff2000720c */ /* 0x001fe20003f05070 */
[----:B------:R-:W-:-:S03]  /*11f0*/  IMAD.MOV.U32 R28, RZ, RZ, 0x1 ;  /* 0x00000001ff1c7424 */ /* 0x000fc600078e00ff */
[----:B------:R-:W-:Y:S02]  /*1200*/  ISETP.NE.AND.EX P0, PT, R33, RZ, PT, P0 ;  /* 0x000000ff2100720c */ /* 0x000fe40003f05300 */
[----:B------:R-:W0:Y:S01]  /*1210*/  LDC R27, c[0x0][0x600] ;  /* 0x00018000ff1b7b82 */ /* 0x000e220000000800 */
[-CC-:B-1----:R-:W-:Y:S02]  /*1220*/  SHF.R.U64 R25, R8, R10.reuse, R9.reuse ;  /* 0x0000000a08197219 */ /* 0x182fe40000001209 */
[----:B------:R-:W-:-:S05]  /*1230*/  SHF.R.U32.HI R8, RZ, R10, R9 ;  /* 0x0000000aff087219 */ /* 0x000fca0000011609 */
[----:B------:R-:W1:Y:S01]  /*1240*/  LDC R22, c[0x0][0x648] ;  /* 0x00019200ff167b82 */ /* 0x000e620000000800 */
[-CC-:B----4-:R-:W-:Y:S02]  /*1250*/  SHF.R.U64 R34, R25, R13.reuse, R8.reuse ;  /* 0x0000000d19227219 */ /* 0x190fe40000001208 */
[----:B------:R-:W-:-:S05]  /*1260*/  SHF.R.U32.HI R8, RZ, R13, R8 ;  /* 0x0000000dff087219 */ /* 0x000fca0000011608 */
[----:B------:R-:W4:Y:S01]  /*1270*/  LDC R26, c[0x0][0x638] ;  /* 0x00018e00ff1a7b82 */ /* 0x000f220000000800 */
[-CC-:B--2---:R-:W-:Y:S02]  /*1280*/  SHF.R.U64 R36, R34, R31.reuse, R8.reuse ;  /* 0x0000001f22247219 */ /* 0x184fe40000001208 */
[-C--:B------:R-:W-:Y:S02]  /*1290*/  SHF.L.U32 R2, R2, R31.reuse, RZ ;  /* 0x0000001f02027219 */ /* 0x080fe400000006ff */
[----:B------:R-:W-:Y:S01]  /*12a0*/  SHF.R.U32.HI R9, RZ, R31, R8 ;  /* 0x0000001fff097219 */ /* 0x000fe20000011608 */
[----:B------:R-:W-:Y:S01]  /*12b0*/  IMAD.MOV.U32 R8, RZ, RZ, R36 ;  /* 0x000000ffff087224 */ /* 0x000fe200078e0024 */
[----:B------:R-:W-:Y:S01]  /*12c0*/  LOP3.LUT R15, RZ, R2, RZ, 0x33, !PT ;  /* 0x00000002ff0f7212 */ /* 0x000fe200078e33ff */
[----:B------:R-:W2:Y:S01]  /*12d0*/  LDC R29, c[0x0][0x610] ;  /* 0x00018400ff1d7b82 */ /* 0x000ea20000000800 */
[----:B------:R-:W-:Y:S05]  /*12e0*/  @!P0 BRA `(.L_x_15) ;  /* 0x0000000000288947 */ /* 0x000fea0003800000 */
[----:B------:R-:W3:Y:S02]  /*12f0*/  LDC R13, c[0x0][0x64c] ;  /* 0x00019300ff0d7b82 */ /* 0x000ee40000000800 */
[----:B---3--:R-:W-:-:S05]  /*1300*/  IADD3 R13, P0, R36, R13, RZ ;  /* 0x0000000d240d7210 */ /* 0x008fca0007f1e0ff */
        /* <DEDUP_REMOVED lines=8> */
.L_x_15:
[----:B-1----:R-:W-:Y:S01]  /*1390*/  SHF.R.U64 R7, R8, R22, R9 ;  /* 0x0000001608077219 */ /* 0x002fe20000001209 */
[----:B0-----:R-:W-:Y:S01]  /*13a0*/  VIADD R8, R27, 0xffffffff ;  /* 0xffffffff1b087836 */ /* 0x001fe20000000000 */
[----:B------:R-:W-:Y:S01]  /*13b0*/  SHF.L.U32 R2, R28, R31, RZ ;  /* 0x0000001f1c027219 */ /* 0x000fe200000006ff */
[----:B------:R-:W-:Y:S01]  /*13c0*/  @P1 IMAD R20, R21, R24, R6 ;  /* 0x0000001815141224 */ /* 0x000fe200078e0206 */
[----:B------:R-:W-:Y:S01]  /*13d0*/  LOP3.LUT R15, R34, R15, RZ, 0xc0, !PT ;  /* 0x0000000f220f7212 */ /* 0x000fe200078ec0ff */
[----:B------:R-:W-:Y:S01]  /*13e0*/  IMAD.MOV R9, RZ, RZ, -R7 ;  /* 0x000000ffff097224 */ /* 0x000fe200078e0a07 */
[----:B------:R-:W-:Y:S01]  /*13f0*/  LOP3.LUT R8, R25, R8, RZ, 0xc0, !PT ;  /* 0x0000000819087212 */ /* 0x000fe200078ec0ff */
[----:B------:R-:W-:Y:S02]  /*1400*/  IMAD.MOV.U32 R6, RZ, RZ, 0x1 ;  /* 0x00000001ff067424 */ /* 0x000fe400078e00ff */
[----:B------:R-:W-:Y:S02]  /*1410*/  IMAD R15, R2, R7, R15 ;  /* 0x00000007020f7224 */ /* 0x000fe400078e020f */
[----:B----4-:R-:W-:-:S02]  /*1420*/  IMAD R2, R9, R26, R36 ;  /* 0x0000001a09027224 */ /* 0x010fc400078e0224 */
[----:B--2---:R-:W-:Y:S02]  /*1430*/  IMAD R19, R15, R29, R20 ;  /* 0x0000001d0f137224 */ /* 0x004fe400078e0214 */
[--C-:B------:R-:W-:Y:S01]  /*1440*/  IMAD R2, R2, R27, R8.reuse ;  /* 0x0000001b02027224 */ /* 0x100fe200078e0208 */
[----:B------:R-:W-:-:S04]  /*1450*/  PRMT R8, R6, 0x7610, R8 ;  /* 0x0000761006087816 */ /* 0x000fc80000000008 */
[----:B------:R-:W-:Y:S02]  /*1460*/  SEL R22, R2, R19, !P1 ;  /* 0x0000001302167207 */ /* 0x000fe40004800000 */
[----:B------:R-:W-:Y:S01]  /*1470*/  SEL R19, R19, R2, !P1 ;  /* 0x0000000213137207 */ /* 0x000fe20004800000 */
[----:B------:R-:W-:-:S07]  /*1480*/  IMAD.MOV.U32 R2, RZ, RZ, R30 ;  /* 0x000000ffff027224 */ /* 0x000fce00078e001e */
.L_x_13:
[----:B------:R-:W-:Y:S05]  /*1490*/  @!P3 BRA `(.L_x_16) ;  /* 0x00000000000cb947 */ /* 0x000fea0003800000 */
[----:B------:R-:W-:Y:S01]  /*14a0*/  UCGABAR_WAIT ;  /* 0x0000000000007dc7 */ /* 0x000fe20008000000 */
[----:B------:R-:W-:Y:S01]  /*14b0*/  CCTL.IVALL ;  /* 0x00000000ff00798f */ /* 0x000fe20002000000 */
[----:B------:R-:W-:Y:S05]  /*14c0*/  BRA `(.L_x_17) ;  /* 0x0000000000047947 */ /* 0x000fea0003800000 */
.L_x_16:
[----:B------:R-:W-:Y:S06]  /*14d0*/  BAR.SYNC.DEFER_BLOCKING 0x0 ;  /* 0x0000000000007b1d */ /* 0x000fec0000010000 */
.L_x_17:
[----:B------:R-:W-:Y:S05]  /*14e0*/  @!P2 BRA `(.L_x_18) ;  /* 0x00000038000ca947 */ /* 0x000fea0003800000 */
[----:B------:R-:W-:-:S13]  /*14f0*/  ISETP.GT.U32.AND P0, PT, R35, 0x1, PT ;  /* 0x000000012300780c */ /* 0x000fda0003f04070 */
[----:B------:R-:W-:Y:S05]  /*1500*/  @P0 EXIT ;  /* 0x000000000000094d */ /* 0x000fea0003800000 */
.L_x_19:
[----:B------:R-:W-:-:S08]  /*1510*/  NOP ;  /* 0x0000000000007918 */ /* 0x000fd00000000000 */
[----:B------:R-:W1:Y:S02]  /*1520*/  USETMAXREG.TRY_ALLOC.CTAPOOL UP0, 0xe8 ;  /* 0x000000e8000079c8 */ /* 0x000e640008000600 */
[----:B-1----:R-:W-:-:S13]  /*1530*/  PLOP3.LUT P0, PT, PT, PT, UP0, 0x80, 0x0 ;  /* 0x000000000000781c */ /* 0x002fda0003f0f008 */
[----:B------:R-:W-:Y:S05]  /*1540*/  @!P0 BRA `(.L_x_19) ;  /* 0xfffffffc00f08947 */ /* 0x000fea000383ffff */
[----:B------:R-:W-:-:S13]  /*1550*/  LOP3.LUT P0, RZ, R8, 0xff, RZ, 0xc0, !PT ;  /* 0x000000ff08ff7812 */ /* 0x000fda000780c0ff */
[----:B------:R-:W-:Y:S05]  /*1560*/  @!P0 EXIT ;  /* 0x000000000000894d */ /* 0x000fea0003800000 */
[----:B------:R-:W1:Y:S01]  /*1570*/  S2UR UR4, SR_CgaCtaId ;  /* 0x00000000000479c3 */ /* 0x000e620000008800 */
[----:B--2---:R-:W-:Y:S01]  /*1580*/  VIADD R14, R14, 0xffffffff ;  /* 0xffffffff0e0e7836 */ /* 0x004fe20000000000 */
[CC--:B------:R-:W-:Y:S01]  /*1590*/  LEA.HI R4, R0.reuse, R3.reuse, RZ, 0x2 ;  /* 0x0000000300047211 */ /* 0x0c0fe200078f10ff */
[----:B------:R-:W-:Y:S01]  /*15a0*/  UMOV UR41, 0x400 ;  /* 0x0000040000297882 */ /* 0x000fe20000000000 */
[----:B------:R-:W-:Y:S01]  /*15b0*/  LEA.HI R0, R0, R3, RZ, 0x5 ;  /* 0x0000000300007211 */ /* 0x000fe200078f28ff */
[----:B------:R-:W-:Y:S01]  /*15c0*/  UISETP.LT.AND UP0, UPT, UR40, 0x1, UPT ;  /* 0x000000012800788c */ /* 0x000fe2000bf01270 */
[----:B------:R-:W-:Y:S01]  /*15d0*/  R2UR UR42, R14 ;  /* 0x000000000e2a72ca */ /* 0x000fe200000e0000 */
[----:B------:R-:W-:Y:S01]  /*15e0*/  ULDC UR6, c[0x0][0x284] ;  /* 0x0000a10000067ab9 */ /* 0x000fe20000000800 */
[--C-:B------:R-:W-:Y:S01]  /*15f0*/  SHF.R.S32.HI R60, RZ, 0x2, R4.reuse ;  /* 0x00000002ff3c7819 */ /* 0x100fe20000011404 */
[----:B------:R-:W-:Y:S01]  /*1600*/  USEL UR43, UR40, 0x1, UP0 ;  /* 0x00000001282b7887 */ /* 0x000fe20008000000 */
[----:B------:R-:W-:Y:S01]  /*1610*/  SHF.R.S32.HI R5, RZ, 0x1f, R4 ;  /* 0x0000001fff057819 */ /* 0x000fe20000011404 */
[----:B------:R-:W-:Y:S01]  /*1620*/  USHF.L.U32 UR46, UR40, 0x1, URZ ;  /* 0x00000001282e7899 */ /* 0x000fe2000800063f */
[----:B------:R-:W-:Y:S01]  /*1630*/  LOP3.LUT R4, R4, 0xfffffffc, RZ, 0xc0, !PT ;  /* 0xfffffffc04047812 */ /* 0x000fe200078ec0ff */
[----:B------:R-:W-:Y:S01]  /*1640*/  UIADD3 UR43, -UR43, UR40, URZ ;  /* 0x000000282b2b7290 */ /* 0x000fe2000fffe13f */
[----:B------:R-:W-:-:S02]  /*1650*/  LEA.HI R5, R5, R60, RZ, 0x3 ;  /* 0x0000003c05057211 */ /* 0x000fc400078f18ff */
[----:B------:R-:W-:Y:S01]  /*1660*/  ISETP.NE.AND P0, PT, R14, RZ, PT ;  /* 0x000000ff0e00720c */ /* 0x000fe20003f05270 */
[----:B---3--:R-:W-:Y:S01]  /*1670*/  IMAD.IADD R59, R3, 0x1, -R4 ;  /* 0x00000001033b7824 */ /* 0x008fe200078e0a04 */
[----:B------:R-:W-:Y:S01]  /*1680*/  LOP3.LUT R5, R5, 0xfffffff8, RZ, 0xc0, !PT ;  /* 0xfffffff805057812 */ /* 0x000fe200078ec0ff */
[----:B------:R-:W-:Y:S01]  /*1690*/  USHF.L.U32 UR42, UR42, 0x3, URZ ;  /* 0x000000032a2a7899 */ /* 0x000fe2000800063f */
[----:B------:R-:W-:Y:S02]  /*16a0*/  LOP3.LUT R72, R16, 0x1, RZ, 0xfc, !PT ;  /* 0x0000000110487812 */ /* 0x000fe400078efcff */
[----:B------:R-:W-:Y:S01]  /*16b0*/  SEL R73, RZ, 0x1, P0 ;  /* 0x00000001ff497807 */ /* 0x000fe20000000000 */
[----:B------:R-:W-:Y:S01]  /*16c0*/  IMAD.IADD R60, R60, 0x1, -R5 ;  /* 0x000000013c3c7824 */ /* 0x000fe200078e0a05 */
[----:B-1----:R-:W-:Y:S01]  /*16d0*/  ULEA UR41, UR4, UR41, 0x18 ;  /* 0x0000002904297291 */ /* 0x002fe2000f8ec03f */
[----:B------:R-:W-:Y:S01]  /*16e0*/  SHF.R.S32.HI R5, RZ, 0x5, R0 ;  /* 0x00000005ff057819 */ /* 0x000fe20000011400 */
[----:B------:R-:W-:-:S02]  /*16f0*/  IMAD.U32 R63, RZ, RZ, UR42 ;  /* 0x0000002aff3f7e24 */ /* 0x000fc4000f8e00ff */
[----:B------:R-:W-:Y:S01]  /*1700*/  UIADD3 UR47, UR41, 0xf0, URZ ;  /* 0x000000f0292f7890 */ /* 0x000fe2000fffe03f */
[--C-:B------:R-:W-:Y:S01]  /*1710*/  SHF.R.S32.HI R61, RZ, 0x1f, R60.reuse ;  /* 0x0000001fff3d7819 */ /* 0x100fe2000001143c */
[----:B------:R-:W-:Y:S01]  /*1720*/  UIADD3 UR4, UR41, 0x200, URZ ;  /* 0x0000020029047890 */ /* 0x000fe2000fffe03f */
[--C-:B------:R-:W-:Y:S01]  /*1730*/  IMAD R66, R5, -0x10, -R60.reuse ;  /* 0xfffffff005427824 */ /* 0x100fe200078e0a3c */
[----:B------:R-:W-:Y:S01]  /*1740*/  UIADD3 UR5, UR41, 0x1c200, URZ ;  /* 0x0001c20029057890 */ /* 0x000fe2000fffe03f */
[----:B------:R-:W-:Y:S01]  /*1750*/  LOP3.LUT R65, R63, 0x8, RZ, 0xc0, !PT ;  /* 0x000000083f417812 */ /* 0x000fe200078ec0ff */
[----:B------:R-:W-:Y:S01]  /*1760*/  USHF.R.U32.HI UR4, URZ, 0x4, UR4 ;  /* 0x000000043f047899 */ /* 0x000fe20008011604 */
[----:B------:R-:W-:Y:S01]  /*1770*/  IMAD.U32 R62, RZ, RZ, UR47 ;  /* 0x0000002fff3e7e24 */ /* 0x000fe2000f8e00ff */
[----:B------:R-:W-:Y:S01]  /*1780*/  USHF.R.U32.HI UR5, URZ, 0x4, UR5 ;  /* 0x000000043f057899 */ /* 0x000fe20008011605 */
[----:B------:R-:W-:Y:S01]  /*1790*/  IMAD.WIDE R60, R5, 0x10, R60 ;  /* 0x00000010053c7825 */ /* 0x000fe200078e023c */
[----:B------:R-:W-:Y:S01]  /*17a0*/  ULOP3.LUT UR4, UR4, 0x3fff, URZ, 0xc0, !UPT ;  /* 0x00003fff04047892 */ /* 0x000fe2000f8ec03f */
[----:B------:R-:W-:Y:S01]  /*17b0*/  LOP3.LUT R63, R63, 0x8, RZ, 0xc, !PT ;  /* 0x000000083f3f7812 */ /* 0x000fe200078e0cff */
[----:B------:R-:W-:Y:S01]  /*17c0*/  ULOP3.LUT UR5, UR5, 0x3fff, URZ, 0xc0, !UPT ;  /* 0x00003fff05057892 */ /* 0x000fe2000f8ec03f */
[----:B------:R-:W-:Y:S01]  /*17d0*/  VIADD R64, R62, UR42 ;  /* 0x0000002a3e407c36 */ /* 0x000fe20008000000 */
[----:B------:R-:W-:Y:S01]  /*17e0*/  LOP3.LUT R65, R65, 0x18, RZ, 0x3c, !PT ;  /* 0x0000001841417812 */ /* 0x000fe200078e3cff */
[----:B------:R-:W-:Y:S01]  /*17f0*/  VIADD R66, R66, UR6 ;  /* 0x0000000642427c36 */ /* 0x000fe20008000000 */
[----:B------:R-:W-:-:S02]  /*1800*/  ULOP3.LUT UR44, UR4, 0x10000, URZ, 0xfc, !UPT ;  /* 0x00010000042c7892 */ /* 0x000fc4000f8efc3f */
[----:B------:R-:W-:-:S12]  /*1810*/  ULOP3.LUT UR45, UR5, 0x10000, URZ, 0xfc, !UPT ;  /* 0x00010000052d7892 */ /* 0x000fd8000f8efc3f */
.L_x_105:
[----:B------:R-:W-:Y:S01]  /*1820*/  SHF.L.U32 R3, R73, 0x1f, RZ ;  /* 0x0000001f49037819 */ /* 0x000fe200000006ff */
[----:B------:R-:W-:Y:S02]  /*1830*/  ULDC UR4, c[0x0][0x28c] ;  /* 0x0000a30000047ab9 */ /* 0x000fe40000000800 */
[----:B------:R-:W-:Y:S01]  /*1840*/  ISETP.LT.AND P1, PT, RZ, UR4, PT ;  /* 0x00000004ff007c0c */ /* 0x000fe2000bf21270 */
[----:B------:R-:W1:Y:S02]  /*1850*/  SYNCS.PHASECHK.TRANS64.TRYWAIT P0, [R62+UR42], R3 ;  /* 0x000000033e0075a7 */ /* 0x000e64000800016a */
[----:B01-34-:R-:W-:Y:S10]  /*1860*/  @!P0 BRA `(.L_x_20) ;  /* 0x0000004800ac8947 */ /* 0x01bff40003800000 */
.L_x_137:
[----:B------:R-:W-:Y:S05]  /*1870*/  @P1 BRA `(.L_x_21) ;  /* 0x0000000000401947 */ /* 0x000fea0003800000 */
[----:B------:R-:W-:Y:S01]  /*1880*/  MOV R0, 0x0 ;  /* 0x0000000000007802 */ /* 0x000fe20000000f00 */
[----:B------:R-:W-:Y:S01]  /*1890*/  ULDC.64 UR4, c[0x4][0x68] ;  /* 0x01001a0000047ab9 */ /* 0x000fe20000000a00 */
[----:B------:R-:W-:Y:S01]  /*18a0*/  ULDC.64 UR6, c[0x4][0x8] ;  /* 0x0100020000067ab9 */ /* 0x000fe20000000a00 */
[----:B------:R-:W-:Y:S01]  /*18b0*/  IMAD.U32 R4, RZ, RZ, UR4 ;  /* 0x00000004ff047e24 */ /* 0x000fe2000f8e00ff */
[----:B------:R2:W3:Y:S01]  /*18c0*/  LDC.64 R14, c[0x4][R0] ;  /* 0x01000000000e7b82 */ /* 0x0004e20000000a00 */
[----:B------:R-:W-:Y:S01]  /*18d0*/  IMAD.U32 R5, RZ, RZ, UR5 ;  /* 0x00000005ff057e24 */ /* 0x000fe2000f8e00ff */
[----:B------:R-:W-:Y:S01]  /*18e0*/  ULDC.64 UR4, c[0x4][0x70] ;  /* 0x01001c0000047ab9 */ /* 0x000fe20000000a00 */
[----:B------:R-:W-:Y:S02]  /*18f0*/  IMAD.U32 R10, RZ, RZ, UR6 ;  /* 0x00000006ff0a7e24 */ /* 0x000fe4000f8e00ff */
[----:B------:R-:W-:Y:S02]  /*1900*/  IMAD.U32 R6, RZ, RZ, UR4 ;  /* 0x00000004ff067e24 */ /* 0x000fe4000f8e00ff */
[----:B------:R-:W-:-:S02]  /*1910*/  IMAD.U32 R7, RZ, RZ, UR5 ;  /* 0x00000005ff077e24 */ /* 0x000fc4000f8e00ff */
[----:B------:R-:W-:Y:S02]  /*1920*/  IMAD.U32 R11, RZ, RZ, UR7 ;  /* 0x00000007ff0b7e24 */ /* 0x000fe4000f8e00ff */
[----:B------:R-:W-:Y:S02]  /*1930*/  IMAD.MOV.U32 R8, RZ, RZ, 0x1e1 ;  /* 0x000001e1ff087424 */ /* 0x000fe400078e00ff */
[----:B0-----:R-:W-:Y:S02]  /*1940*/  IMAD.MOV.U32 R12, RZ, RZ, 0x1 ;  /* 0x00000001ff0c7424 */ /* 0x001fe400078e00ff */
[----:B--2---:R-:W-:-:S07]  /*1950*/  IMAD.MOV.U32 R13, RZ, RZ, RZ ;  /* 0x000000ffff0d7224 */ /* 0x004fce00078e00ff */
[----:B------:R-:W-:-:S07]  /*1960*/  LEPC R20, `(.L_x_21) ;  /* 0x000000001014794e */ /* 0x000fce0000000000 */
[----:B-1-3-5:R-:W-:Y:S05]  /*1970*/  CALL.ABS.NOINC R14 ;  /* 0x000000000e007343 */ /* 0x02afea0003c00000 */
.L_x_21:
[----:B------:R-:W-:-:S13]  /*1980*/  ISETP.NE.AND P0, PT, R72, 0x3, PT ;  /* 0x000000034800780c */ /* 0x000fda0003f05270 */
[----:B------:R-:W-:Y:S05]  /*1990*/  @!P0 BRA `(.L_x_22) ;  /* 0x0000000000048947 */ /* 0x000fea0003800000 */
[----:B------:R-:W-:Y:S01]  /*19a0*/  BPT.TRAP 0x1 ;  /* 0x000000040000795c */ /* 0x000fe20000300000 */
.L_x_22:
[----:B-1----:R-:W-:Y:S02]  /*19b0*/  IMAD.U32 R3, RZ, RZ, UR38 ;  /* 0x00000026ff037e24 */ /* 0x002fe4000f8e00ff */
[----:B------:R-:W-:-:S03]  /*19c0*/  IMAD.U32 R0, RZ, RZ, UR39 ;  /* 0x00000027ff007e24 */ /* 0x000fc6000f8e00ff */
[----:B------:R-:W-:Y:S02]  /*19d0*/  LEA R3, R3, UR41, 0x3 ;  /* 0x0000002903037c11 */ /* 0x000fe4000f8e18ff */
[----:B------:R-:W-:-:S04]  /*19e0*/  SHF.L.U32 R0, R0, 0x1f, RZ ;  /* 0x0000001f00007819 */ /* 0x000fc800000006ff */
[----:B------:R1:W2:Y:S01]  /*19f0*/  SYNCS.PHASECHK.TRANS64.TRYWAIT P1, [R3+URZ], R0 ;  /* 0x00000000030075a7 */ /* 0x0002a2000802017f */
[----:B------:R-:W-:Y:S05]  /*1a00*/  @!P0 BRA `(.L_x_23) ;  /* 0x0000000000048947 */ /* 0x000fea0003800000 */
[----:B------:R-:W-:Y:S01]  /*1a10*/  BPT.TRAP 0x1 ;  /* 0x000000040000795c */ /* 0x000fe20000300000 */
.L_x_23:
[----:B--2---:R-:W-:Y:S05]  /*1a20*/  @P1 BRA `(.L_x_24) ;  /* 0x0000000000081947 */ /* 0x004fea0003800000 */
[----:B------:R-:W2:Y:S02]  /*1a30*/  SYNCS.PHASECHK.TRANS64.TRYWAIT P1, [R3+URZ], R0 ;  /* 0x00000000030075a7 */ /* 0x000ea4000802017f */
[----:B--2---:R-:W-:Y:S05]  /*1a40*/  @!P1 BRA `(.L_x_25) ;  /* 0x0000004800489947 */ /* 0x004fea0003800000 */
.L_x_24:
[----:B------:R-:W-:Y:S05]  /*1a50*/  WARPSYNC.ALL ;  /* 0x0000000000007948 */ /* 0x000fea0003800000 */
[----:B------:R-:W-:Y:S01]  /*1a60*/  ULEA UR8, UR38, UR44, 0x9 ;  /* 0x0000002c26087291 */ /* 0x000fe2000f8e483f */
[----:B------:R-:W-:Y:S01]  /*1a70*/  WARPGROUP.ARRIVE ;  /* 0x00000000000079c5 */ /* 0x000fe20000000000 */
[----:B------:R-:W-:Y:S01]  /*1a80*/  ULEA UR9, UR38, UR45, 0x9 ;  /* 0x0000002d26097291 */ /* 0x000fe2000f8e483f */
[----:B-12---:R-:W-:Y:S01]  /*1a90*/  IMAD.U32 R0, RZ, RZ, UR43 ;  /* 0x0000002bff007e24 */ /* 0x006fe2000f8e00ff */
[----:B------:R-:W-:Y:S01]  /*1aa0*/  UMOV UR5, 0x40000040 ;  /* 0x4000004000057882 */ /* 0x000fe20000000000 */
[----:B------:R-:W-:-:S02]  /*1ab0*/  UMOV UR7, 0x40000040 ;  /* 0x4000004000077882 */ /* 0x000fc40000000000 */
[----:B------:R-:W-:Y:S01]  /*1ac0*/  UMOV UR4, UR8 ;  /* 0x0000000800047c82 */ /* 0x000fe20008000000 */
[----:B------:R-:W-:Y:S01]  /*1ad0*/  ISETP.GE.AND P1, PT, R0, 0x1, PT ;  /* 0x000000010000780c */ /* 0x000fe20003f26270 */
[----:B------:R-:W-:Y:S02]  /*1ae0*/  UMOV UR6, UR9 ;  /* 0x0000000900067c82 */ /* 0x000fe40008000000 */
[----:B------:R-:W-:Y:S01]  /*1af0*/  HGMMA.64x64x8.F32.TF32 R24, gdesc[UR4], RZ, !UPT, gsb0 ;  /* 0x04e00000041879f0 */ /* 0x000fe2000c0028ff */
[----:B------:R-:W-:Y:S02]  /*1b00*/  UIADD3 UR4, UR8, 0x2, URZ ;  /* 0x0000000208047890 */ /* 0x000fe4000fffe03f */
[----:B------:R-:W-:Y:S01]  /*1b10*/  UIADD3 UR6, UR9, 0x2, URZ ;  /* 0x0000000209067890 */ /* 0x000fe2000fffe03f */
[----:B------:R-:W-:Y:S01]  /*1b20*/  UMOV UR5, 0x40000040 ;  /* 0x4000004000057882 */ /* 0x000fe20000000000 */
[----:B------:R-:W-:Y:S01]  /*1b30*/  UMOV UR7, 0x40000040 ;  /* 0x4000004000077882 */ /* 0x000fe20000000000 */
[----:B------:R-:W-:-:S02]  /*1b40*/  WARPGROUP.DEPBAR.LE gsb0, 0x0 ;  /* 0x00008000000079c5 */ /* 0x000fc40000010000 */
[----:B------:R-:W-:-:S06]  /*1b50*/  WARPGROUP.ARRIVE ;  /* 0x00000000000079c5 */ /* 0x000fcc0000000000 */
[----:B------:R-:W-:Y:S01]  /*1b60*/  HGMMA.64x64x8.F32.TF32 R24, gdesc[UR4], R24, gsb0 ;  /* 0x04e00000041879f0 */ /* 0x000fe20008002818 */
[----:B------:R-:W-:Y:S02]  /*1b70*/  UIADD3 UR4, UR8, 0x4, URZ ;  /* 0x0000000408047890 */ /* 0x000fe4000fffe03f */
[----:B------:R-:W-:Y:S01]  /*1b80*/  UIADD3 UR6, UR9, 0x4, URZ ;  /* 0x0000000409067890 */ /* 0x000fe2000fffe03f */
[----:B------:R-:W-:Y:S01]  /*1b90*/  UMOV UR5, 0x40000040 ;  /* 0x4000004000057882 */ /* 0x000fe20000000000 */
[----:B------:R-:W-:Y:S01]  /*1ba0*/  UMOV UR7, 0x40000040 ;  /* 0x4000004000077882 */ /* 0x000fe20000000000 */
[----:B------:R-:W-:Y:S02]  /*1bb0*/  WARPGROUP.DEPBAR.LE gsb0, 0x0 ;  /* 0x00008000000079c5 */ /* 0x000fe40000010000 */
        /* <DEDUP_REMOVED lines=8> */
[----:B------:R-:W-:Y:S03]  /*1c40*/  HGMMA.64x64x8.F32.TF32 R24, gdesc[UR4], R24, gsb0 ;  /* 0x04e00000041879f0 */ /* 0x000fe60008002818 */
[----:B------:R-:W-:Y:S02]  /*1c50*/  WARPGROUP.DEPBAR.LE gsb0, 0x0 ;  /* 0x00008000000079c5 */ /* 0x000fe40000010000 */
[----:B------:R-:W-:Y:S05]  /*1c60*/  @!P1 BRA `(.L_x_26) ;  /* 0x0000000400149947 */ /* 0x000fea0003800000 */
[----:B------:R-:W-:Y:S01]  /*1c70*/  UIADD3 UR4, UR38, 0x1, URZ ;  /* 0x0000000126047890 */ /* 0x000fe2000fffe03f */
[----:B------:R-:W-:Y:S02]  /*1c80*/  IMAD.U32 R0, RZ, RZ, UR43 ;  /* 0x0000002bff007e24 */ /* 0x000fe4000f8e00ff */
[----:B------:R-:W-:Y:S01]  /*1c90*/  IMAD.U32 R3, RZ, RZ, UR38 ;  /* 0x00000026ff037e24 */ /* 0x000fe2000f8e00ff */
[----:B------:R-:W-:-:S04]  /*1ca0*/  UISETP.NE.AND UP0, UPT, UR4, 0xe, UPT ;  /* 0x0000000e0400788c */ /* 0x000fc8000bf05270 */
[----:B------:R-:W-:Y:S02]  /*1cb0*/  USEL UR5, URZ, 0x1, UP0 ;  /* 0x000000013f057887 */ /* 0x000fe40008000000 */
[----:B------:R-:W-:Y:S02]  /*1cc0*/  USEL UR8, UR4, URZ, UP0 ;  /* 0x0000003f04087287 */ /* 0x000fe40008000000 */
[----:B------:R-:W-:-:S06]  /*1cd0*/  ULOP3.LUT UR5, UR39, UR5, URZ, 0x3c, !UPT ;  /* 0x0000000527057292 */ /* 0x000fcc000f8e3c3f */
[----:B------:R-:W-:-:S07]  /*1ce0*/  IMAD.U32 R6, RZ, RZ, UR5 ;  /* 0x00000005ff067e24 */ /* 0x000fce000f8e00ff */
.L_x_33:
[----:B------:R-:W-:Y:S05]  /*1cf0*/  @!P0 BRA `(.L_x_27) ;  /* 0x0000000000048947 */ /* 0x000fea0003800000 */
[----:B------:R-:W-:Y:S01]  /*1d00*/  BPT.TRAP 0x1 ;  /* 0x000000040000795c */ /* 0x000fe20000300000 */
.L_x_27:
[----:B------:R-:W-:Y:S01]  /*1d10*/  ULEA UR4, UR8, UR41, 0x3 ;  /* 0x0000002908047291 */ /* 0x000fe2000f8e183f */
[----:B------:R-:W-:-:S08]  /*1d20*/  SHF.L.U32 R4, R6, 0x1f, RZ ;  /* 0x0000001f06047819 */ /* 0x000fd000000006ff */
[----:B------:R1:W2:Y:S01]  /*1d30*/  SYNCS.PHASECHK.TRANS64.TRYWAIT P1, [UR4], R4 ;  /* 0x00000004ff0075a7 */ /* 0x0002a20008020144 */
[----:B------:R-:W-:Y:S05]  /*1d40*/  @!P0 BRA `(.L_x_28) ;  /* 0x0000000000048947 */ /* 0x000fea0003800000 */
[----:B------:R-:W-:Y:S01]  /*1d50*/  BPT.TRAP 0x1 ;  /* 0x000000040000795c */ /* 0x000fe20000300000 */
.L_x_28:
[----:B--2---:R-:W-:Y:S05]  /*1d60*/  @P1 BRA `(.L_x_29) ;  /* 0x0000000000081947 */ /* 0x004fea0003800000 */
[----:B------:R-:W2:Y:S02]  /*1d70*/  SYNCS.PHASECHK.TRANS64.TRYWAIT P1, [UR4], R4 ;  /* 0x00000004ff0075a7 */ /* 0x000ea40008020144 */
[----:B--2---:R-:W-:Y:S05]  /*1d80*/  @!P1 BRA `(.L_x_30) ;  /* 0x00000044008c9947 */ /* 0x004fea0003800000 */
.L_x_29:
[----:B------:R-:W-:Y:S01]  /*1d90*/  ULEA UR9, UR8, UR44, 0x9 ;  /* 0x0000002c08097291 */ /* 0x000fe2000f8e483f */
[----:B------:R-:W-:Y:S01]  /*1da0*/  WARPGROUP.ARRIVE ;  /* 0x00000000000079c5 */ /* 0x000fe20000000000 */
[----:B------:R-:W-:Y:S01]  /*1db0*/  ULEA UR10, UR8, UR45, 0x9 ;  /* 0x0000002d080a7291 */ /* 0x000fe2000f8e483f */
[----:B------:R-:W-:Y:S01]  /*1dc0*/  UMOV UR5, 0x40000040 ;  /* 0x4000004000057882 */ /* 0x000fe20000000000 */
[----:B------:R-:W-:-:S03]  /*1dd0*/  UMOV UR7, 0x40000040 ;  /* 0x4000004000077882 */ /* 0x000fc60000000000 */
[----:B------:R-:W-:Y:S02]  /*1de0*/  UMOV UR4, UR9 ;  /* 0x0000000900047c82 */ /* 0x000fe40008000000 */
[----:B------:R-:W-:Y:S02]  /*1df0*/  UMOV UR6, UR10 ;  /* 0x0000000a00067c82 */ /* 0x000fe40008000000 */
[----:B------:R-:W-:Y:S01]  /*1e00*/  HGMMA.64x64x8.F32.TF32 R24, gdesc[UR4], R24, gsb0 ;  /* 0x04e00000041879f0 */ /* 0x000fe20008002818 */
        /* <DEDUP_REMOVED lines=23> */
[----:B------:R-:W-:Y:S01]  /*1f80*/  BPT.TRAP 0x1 ;  /* 0x000000040000795c */ /* 0x000fe20000300000 */
.L_x_31:
[----:B------:R-:W-:-:S13]  /*1f90*/  ISETP.NE.AND P1, PT, R67, RZ, PT ;  /* 0x000000ff4300720c */ /* 0x000fda0003f25270 */
[----:B-12---:R-:W-:-:S05]  /*1fa0*/  @P1 LEA R4, R3, UR41, 0x3 ;  /* 0x0000002903041c11 */ /* 0x006fca000f8e18ff */
[----:B------:R-:W-:-:S05]  /*1fb0*/  @P1 VIADD R5, R4, 0x70 ;  /* 0x0000007004051836 */ /* 0x000fca0000000000 */
[----:B------:R-:W-:-:S04]  /*1fc0*/  @P1 PRMT R5, R56, 0x654, R5 ;  /* 0x0000065438051816 */ /* 0x000fc80000000005 */
[----:B------:R1:W-:Y:S01]  /*1fd0*/  @P1 SYNCS.ARRIVE.TRANS64.RED.A1T0 RZ, [R5+URZ], RZ ;  /* 0x000000ff05ff19a7 */ /* 0x0003e2000810043f */
[----:B------:R-:W-:-:S13]  /*1fe0*/  ISETP.GT.U32.AND P1, PT, R16, 0x1, PT ;  /* 0x000000011000780c */ /* 0x000fda0003f24070 */
[----:B-1----:R-:W-:Y:S05]  /*1ff0*/  @P1 BRA `(.L_x_32) ;  /* 0x0000000000041947 */ /* 0x002fea0003800000 */
[----:B------:R-:W-:Y:S01]  /*2000*/  BPT.TRAP 0x1 ;  /* 0x000000040000795c */ /* 0x000fe20000300000 */
.L_x_32:
[----:B------:R-:W-:Y:S01]  /*2010*/  UIADD3 UR8, UR8, 0x1, URZ ;  /* 0x0000000108087890 */ /* 0x000fe2000fffe03f */
[C---:B------:R-:W-:Y:S01]  /*2020*/  ISETP.GT.AND P2, PT, R0.reuse, 0x1, PT ;  /* 0x000000010000780c */ /* 0x040fe20003f44270 */
[----:B------:R-:W-:Y:S02]  /*2030*/  VIADD R3, R3, 0x1 ;  /* 0x0000000103037836 */ /* 0x000fe40000000000 */
[----:B------:R-:W-:Y:S01]  /*2040*/  UISETP.NE.AND UP0, UPT, UR8, 0xe, UPT ;  /* 0x0000000e0800788c */ /* 0x000fe2000bf05270 */
[----:B------:R-:W-:Y:S02]  /*2050*/  VIADD R0, R0, 0xffffffff ;  /* 0xffffffff00007836 */ /* 0x000fe40000000000 */
[C---:B------:R-:W-:Y:S01]  /*2060*/  ISETP.NE.AND P1, PT, R3.reuse, 0xe, PT ;  /* 0x0000000e0300780c */ /* 0x040fe20003f25270 */
[----:B------:R-:W-:Y:S02]  /*2070*/  USEL UR4, URZ, 0x1, UP0 ;  /* 0x000000013f047887 */ /* 0x000fe40008000000 */
[----:B------:R-:W-:Y:S01]  /*2080*/  USEL UR8, UR8, URZ, UP0 ;  /* 0x0000003f08087287 */ /* 0x000fe20008000000 */
[----:B------:R-:W-:-:S03]  /*2090*/  SEL R3, R3, RZ, P1 ;  /* 0x000000ff03037207 */ /* 0x000fc60000800000 */
[----:B------:R-:W-:Y:S01]  /*20a0*/  LOP3.LUT R6, R6, UR4, RZ, 0x3c, !PT ;  /* 0x0000000406067c12 */ /* 0x000fe2000f8e3cff */
[----:B------:R-:W-:Y:S07]  /*20b0*/  @P2 BRA `(.L_x_33) ;  /* 0xfffffffc000c2947 */ /* 0x000fee000383ffff */
.L_x_26:
[----:B------:R-:W1:Y:S01]  /*20c0*/  LDC R0, c[0x0][0x28c] ;  /* 0x0000a300ff007b82 */ /* 0x000e620000000800 */
[----:B------:R2:W-:Y:S01]  /*20d0*/  SYNCS.ARRIVE.TRANS64.A1T0 RZ, [R63+UR47], RZ ;  /* 0x000000ff3fff79a7 */ /* 0x0005e2000810002f */
[----:B-1----:R-:W-:-:S13]  /*20e0*/  ISETP.GE.AND P1, PT, R0, 0x1, PT ;  /* 0x000000010000780c */ /* 0x002fda0003f26270 */
[----:B--2---:R-:W-:Y:S05]  /*20f0*/  @!P1 BRA `(.L_x_34) ;  /* 0x00000000004c9947 */ /* 0x004fea0003800000 */
[----:B------:R-:W-:Y:S05]  /*2100*/  @!P0 BRA `(.L_x_35) ;  /* 0x0000000000048947 */ /* 0x000fea0003800000 */
[----:B------:R-:W-:Y:S01]  /*2110*/  BPT.TRAP 0x1 ;  /* 0x000000040000795c */ /* 0x000fe20000300000 */
.L_x_35:
[----:B------:R-:W-:Y:S01]  /*2120*/  ISETP.NE.AND P1, PT, R67, RZ, PT ;  /* 0x000000ff4300720c */ /* 0x000fe20003f25270 */
[----:B------:R-:W-:Y:S01]  /*2130*/  BSSY B0, `(.L_x_36) ;  /* 0x000000d000007945 */ /* 0x000fe20003800000 */
[----:B------:R-:W-:-:S11]  /*2140*/  ISETP.GT.U32.AND P0, PT, R16, 0x1, PT ;  /* 0x000000011000780c */ /* 0x000fd60003f04070 */
[----:B------:R-:W-:Y:S05]  /*2150*/  @!P1 BRA `(.L_x_37) ;  /* 0x0000000000289947 */ /* 0x000fea0003800000 */
[----:B------:R-:W-:-:S04]  /*2160*/  UIADD3 UR6, UR43, UR38, URZ ;  /* 0x000000262b067290 */ /* 0x000fc8000fffe03f */
[----:B------:R-:W-:-:S04]  /*2170*/  USHF.R.U32.HI UR4, URZ, 0x1, UR6 ;  /* 0x000000013f047899 */ /* 0x000fc80008011606 */
[----:B------:R-:W-:-:S04]  /*2180*/  UIMAD.WIDE.U32 UR4, UR4, -0x6db6db6d, URZ ;  /* 0x92492493040478a5 */ /* 0x000fc8000f8e003f */
[----:B------:R-:W-:-:S04]  /*2190*/  USHF.R.U32.HI UR4, URZ, 0x2, UR5 ;  /* 0x000000023f047899 */ /* 0x000fc80008011605 */
[----:B------:R-:W-:-:S04]  /*21a0*/  UIMAD UR6, UR4, -0xe, UR6 ;  /* 0xfffffff2040678a4 */ /* 0x000fc8000f8e0206 */
[----:B------:R-:W-:-:S04]  /*21b0*/  ULEA UR6, UR6, UR41, 0x3 ;  /* 0x0000002906067291 */ /* 0x000fc8000f8e183f */
[----:B------:R-:W-:-:S06]  /*21c0*/  UIADD3 UR6, UR6, 0x70, URZ ;  /* 0x0000007006067890 */ /* 0x000fcc000fffe03f */
[----:B------:R-:W-:-:S05]  /*21d0*/  IMAD.U32 R3, RZ, RZ, UR6 ;  /* 0x00000006ff037e24 */ /* 0x000fca000f8e00ff */
[----:B------:R-:W-:-:S04]  /*21e0*/  PRMT R0, R56, 0x654, R3 ;  /* 0x0000065438007816 */ /* 0x000fc80000000003 */
[----:B------:R1:W-:Y:S03]  /*21f0*/  SYNCS.ARRIVE.TRANS64.RED.A1T0 RZ, [R0+URZ], RZ ;  /* 0x000000ff00ff79a7 */ /* 0x0003e6000810043f */
.L_x_37:
[----:B------:R-:W-:Y:S05]  /*2200*/  BSYNC B0 ;  /* 0x0000000000007941 */ /* 0x000fea0003800000 */
.L_x_36:
[----:B------:R-:W-:Y:S05]  /*2210*/  @P0 BRA `(.L_x_34) ;  /* 0x0000000000040947 */ /* 0x000fea0003800000 */
[----:B------:R-:W-:Y:S01]  /*2220*/  BPT.TRAP 0x1 ;  /* 0x000000040000795c */ /* 0x000fe20000300000 */
.L_x_34:
[----:B------:R-:W-:Y:S01]  /*2230*/  SHF.L.U32 R3, R73, 0x1f, RZ ;  /* 0x0000001f49037819 */ /* 0x000fe200000006ff */
[----:B------:R-:W-:Y:S01]  /*2240*/  UIADD3 UR38, UR46, UR38, URZ ;  /* 0x000000262e267290 */ /* 0x000fe2000fffe03f */
[----:B-1----:R-:W1:Y:S01]  /*2250*/  LDC R0, c[0x0][0x288] ;  /* 0x0000a200ff007b82 */ /* 0x002e620000000800 */
[----:B------:R-:W-:Y:S01]  /*2260*/  UISETP.GE.U32.AND UP1, UPT, UR46, 0xe, UPT ;  /* 0x0000000e2e00788c */ /* 0x000fe2000bf26070 */
[----:B------:R-:W-:Y:S01]  /*2270*/  IMAD.SHL.U32 R8, R59, 0x2, RZ ;  /* 0x000000023b087824 */ /* 0x000fe200078e00ff */
[----:B------:R-:W-:Y:S02]  /*2280*/  UISETP.GT.U32.AND UP0, UPT, UR38, 0xd, UPT ;  /* 0x0000000d2600788c */ /* 0x000fe4000bf04070 */
[----:B------:R-:W-:Y:S02]  /*2290*/  USHF.R.U32.HI UR4, URZ, 0x1, UR38 ;  /* 0x000000013f047899 */ /* 0x000fe40008011626 */
[----:B------:R-:W-:Y:S01]  /*22a0*/  UISETP.LT.U32.AND UP0, UPT, UR46, 0xe, UP0 ;  /* 0x0000000e2e00788c */ /* 0x000fe20008701070 */
[----:B------:R-:W2:Y:S01]  /*22b0*/  SYNCS.PHASECHK.TRANS64.TRYWAIT P0, [R62+UR42+0x10], R3 ;  /* 0x000010033e0075a7 */ /* 0x000ea2000800016a */
[----:B------:R-:W-:Y:S01]  /*22c0*/  UIMAD.WIDE.U32 UR4, UR4, -0x6db6db6d, URZ ;  /* 0x92492493040478a5 */ /* 0x000fe2000f8e003f */
[----:B------:R-:W-:Y:S01]  /*22d0*/  SHF.R.S32.HI R9, RZ, 0x1f, R8 ;  /* 0x0000001fff097819 */ /* 0x000fe20000011408 */
[----:B------:R-:W-:-:S02]  /*22e0*/  USEL UR6, URZ, 0x1, !UP0 ;  /* 0x000000013f067887 */ /* 0x000fc4000c000000 */
[----:B------:R-:W-:Y:S02]  /*22f0*/  USHF.R.U32.HI UR4, URZ, 0x2, UR5 ;  /* 0x000000023f047899 */ /* 0x000fe40008011605 */
[----:B------:R-:W-:Y:S02]  /*2300*/  ULOP3.LUT UR39, UR39, UR6, URZ, 0x3c, !UPT ;  /* 0x0000000627277292 */ /* 0x000fe4000f8e3c3f */
[----:B------:R-:W-:Y:S02]  /*2310*/  UIMAD UR38, UR4, -0xe, UR38 ;  /* 0xfffffff2042678a4 */ /* 0x000fe4000f8e0226 */
[----:B------:R-:W-:Y:S01]  /*2320*/  @UP1 ULOP3.LUT UR39, UR39, 0x1, UR4, 0x78, !UPT ;  /* 0x0000000127271892 */ /* 0x000fe2000f8e7804 */
[----:B-12---:R-:W-:Y:S11]  /*2330*/  @!P0 BRA `(.L_x_38) ;  /* 0x0000004000388947 */ /* 0x006ff60003800000 */
.L_x_138:
[----:B------:R-:W-:Y:S01]  /*2340*/  IMAD.SHL.U32 R7, R19, 0x40, RZ ;  /* 0x0000004013077824 */ /* 0x000fe200078e00ff */
[----:B------:R-:W-:Y:S01]  /*2350*/  ULDC UR6, c[0x0][0x284] ;  /* 0x0000a10000067ab9 */ /* 0x000fe20000000800 */
[----:B------:R-:W-:Y:S01]  /*2360*/  IMAD.SHL.U32 R14, R22, 0x40, RZ ;  /* 0x00000040160e7824 */ /* 0x000fe200078e00ff */
[----:B------:R-:W-:Y:S01]  /*2370*/  SHF.R.S32.HI R11, RZ, 0x1f, R2 ;  /* 0x0000001fff0b7819 */ /* 0x000fe20000011402 */
[----:B------:R-:W-:Y:S01]  /*2380*/  ULDC.64 UR4, c[0x0][0x5d0] ;  /* 0x0001740000047ab9 */ /* 0x000fe20000000a00 */
[----:B------:R-:W-:Y:S01]  /*2390*/  ISETP.GE.AND P0, PT, R7, UR6, PT ;  /* 0x0000000607007c0c */ /* 0x000fe2000bf06270 */
[----:B------:R-:W-:Y:S01]  /*23a0*/  IMAD.WIDE.U32 R4, R2, UR4, R8 ;  /* 0x0000000402047c25 */ /* 0x000fe2000f8e0008 */
[----:B------:R-:W-:Y:S02]  /*23b0*/  SHF.R.S32.HI R15, RZ, 0x1f, R14 ;  /* 0x0000001fff0f7819 */ /* 0x000fe4000001140e */
[C---:B------:R-:W-:Y:S01]  /*23c0*/  ISETP.GE.OR P0, PT, R14.reuse, R0, P0 ;  /* 0x000000000e00720c */ /* 0x040fe20000706670 */
[----:B-1----:R-:W-:Y:S01]  /*23d0*/  IMAD R3, R11, UR4, RZ ;  /* 0x000000040b037c24 */ /* 0x002fe2000f8e02ff */
[----:B------:R-:W-:-:S03]  /*23e0*/  IADD3 R4, P1, R14, R4, RZ ;  /* 0x000000040e047210 */ /* 0x000fc60007f3e0ff */
[----:B------:R-:W-:-:S05]  /*23f0*/  IMAD R3, R2, UR5, R3 ;  /* 0x0000000502037c24 */ /* 0x000fca000f8e0203 */
[----:B------:R-:W-:-:S03]  /*2400*/  IADD3.X R5, R15, R5, R3, P1, !PT ;  /* 0x000000050f057210 */ /* 0x000fc60000ffe403 */
[----:B------:R-:W-:Y:S05]  /*2410*/  @P0 BRA `(.L_x_39) ;  /* 0x0000002000900947 */ /* 0x000fea0003800000 */
[----:B------:R-:W1:Y:S01]  /*2420*/  LDC.64 R76, c[0x0][0x5c8] ;  /* 0x00017200ff4c7b82 */ /* 0x000e620000000a00 */
[----:B-----5:R-:W-:Y:S01]  /*2430*/  FSETP.NEU.AND P0, PT, R58, RZ, PT ;  /* 0x000000ff3a00720b */ /* 0x020fe20003f0d000 */
[----:B------:R-:W-:Y:S01]  /*2440*/  IMAD R3, R59, -0x2, R0 ;  /* 0xfffffffe3b037824 */ /* 0x000fe200078e0200 */
[----:B------:R-:W-:Y:S01]  /*2450*/  BSSY B0, `(.L_x_39) ;  /* 0x0000220000007945 */ /* 0x000fe20003800000 */
[----:B------:R-:W-:-:S04]  /*2460*/  IMAD.WIDE R68, R19, 0x40, R60 ;  /* 0x0000004013447825 */ /* 0x000fc800078e023c */
[----:B------:R-:W-:Y:S02]  /*2470*/  IMAD.IADD R3, R3, 0x1, -R14 ;  /* 0x0000000103037824 */ /* 0x000fe400078e0a0e */
[----:B------:R-:W-:-:S03]  /*2480*/  IMAD.IADD R0, R66, 0x1, -R7 ;  /* 0x0000000142007824 */ /* 0x000fc600078e0a07 */
[----:B------:R-:W-:-:S04]  /*2490*/  ISETP.GT.AND P3, PT, R3, RZ, PT ;  /* 0x000000ff0300720c */ /* 0x000fc80003f64270 */
[----:B------:R-:W-:Y:S01]  /*24a0*/  ISETP.GT.AND P2, PT, R0, RZ, P3 ;  /* 0x000000ff0000720c */ /* 0x000fe20001f44270 */
[-C--:B-1----:R-:W-:Y:S02]  /*24b0*/  IMAD R6, R69, R76.reuse, RZ ;  /* 0x0000004c45067224 */ /* 0x082fe400078e02ff */
[----:B------:R-:W-:-:S04]  /*24c0*/  IMAD.WIDE.U32 R70, R68, R76, R4 ;  /* 0x0000004c44467225 */ /* 0x000fc800078e0004 */
[----:B------:R-:W-:-:S04]  /*24d0*/  IMAD R5, R68, R77, R6 ;  /* 0x0000004d44057224 */ /* 0x000fc800078e0206 */
[----:B------:R-:W-:Y:S01]  /*24e0*/  IMAD.IADD R83, R71, 0x1, R5 ;  /* 0x0000000147537824 */ /* 0x000fe200078e0205 */
[----:B------:R-:W-:Y:S06]  /*24f0*/  @!P0 BRA `(.L_x_40) ;  /* 0x0000001400dc8947 */ /* 0x000fec0003800000 */
[----:B------:R-:W1:Y:S01]  /*2500*/  LDC.64 R74, c[0x0][0x5b8] ;  /* 0x00016e00ff4a7b82 */ /* 0x000e620000000a00 */
[----:B------:R-:W-:-:S07]  /*2510*/  ULDC.64 UR4, c[0x0][0x5c0] ;  /* 0x0001700000047ab9 */ /* 0x000fce0000000a00 */
[----:B------:R-:W2:Y:S08]  /*2520*/  LDC.64 R78, c[0x0][0x5b0] ;  /* 0x00016c00ff4e7b82 */ /* 0x000eb00000000a00 */
[----:B------:R-:W0:Y:S01]  /*2530*/  LDC.64 R80, c[0x0][0x5a8] ;  /* 0x00016a00ff507b82 */ /* 0x000e220000000a00 */
[-C--:B-1----:R-:W-:Y:S02]  /*2540*/  IMAD R6, R11, R74.reuse, RZ ;  /* 0x0000004a0b067224 */ /* 0x082fe400078e02ff */
[----:B------:R-:W-:-:S04]  /*2550*/  IMAD.WIDE.U32 R4, R2, R74, R8 ;  /* 0x0000004a02047225 */ /* 0x000fc800078e0008 */
[----:B------:R-:W-:Y:S01]  /*2560*/  IMAD R71, R2, R75, R6 ;  /* 0x0000004b02477224 */ /* 0x000fe200078e0206 */
[----:B------:R-:W-:Y:S01]  /*2570*/  IADD3 R10, P0, R14, R4, RZ ;  /* 0x000000040e0a7210 */ /* 0x000fe20007f1e0ff */
[----:B--2---:R-:W-:-:S03]  /*2580*/  IMAD R4, R69, R78, RZ ;  /* 0x0000004e45047224 */ /* 0x004fc600078e02ff */
[----:B------:R-:W-:Y:S01]  /*2590*/  IADD3.X R11, R15, R5, R71, P0, !PT ;  /* 0x000000050f0b7210 */ /* 0x000fe200007fe447 */
[C---:B------:R-:W-:Y:S02]  /*25a0*/  IMAD R75, R68.reuse, R79, R4 ;  /* 0x0000004f444b7224 */ /* 0x040fe400078e0204 */
[----:B------:R-:W-:-:S04]  /*25b0*/  IMAD.WIDE.U32 R4, R68, R78, R10 ;  /* 0x0000004e44047225 */ /* 0x000fc800078e000a */
[----:B------:R-:W-:Y:S01]  /*25c0*/  IMAD.IADD R5, R5, 0x1, R75 ;  /* 0x0000000105057824 */ /* 0x000fe200078e024b */
[----:B0-----:R-:W-:-:S04]  /*25d0*/  LEA R12, P0, R4, R80, 0x2 ;  /* 0x00000050040c7211 */ /* 0x001fc800078010ff */
[----:B------:R-:W-:-:S05]  /*25e0*/  LEA.HI.X R13, R4, R81, R5, 0x2, P0 ;  /* 0x00000051040d7211 */ /* 0x000fca00000f1405 */
[----:B------:R0:W2:Y:S01]  /*25f0*/  @P2 LDG.E.LTC128B R19, desc[UR36][R12.64] ;  /* 0x000000240c132981 */ /* 0x0000a2000c1e1920 */
[----:B------:R-:W-:Y:S01]  /*2600*/  IMAD.WIDE.U32 R4, R68, R78, R14 ;  /* 0x0000004e44047225 */ /* 0x000fe200078e000e */
[----:B------:R-:W-:Y:S01]  /*2610*/  LEA R6, P1, R70, UR4, 0x2 ;  /* 0x0000000446067c11 */ /* 0x000fe2000f8210ff */
[----:B------:R-:W-:Y:S01]  /*2620*/  BSSY B1, `(.L_x_41) ;  /* 0x0000014000017945 */ /* 0x000fe20003800000 */
[----:B------:R-:W-:-:S04]  /*2630*/  IADD3 R20, P0, R8, R4, RZ ;  /* 0x0000000408147210 */ /* 0x000fc80007f1e0ff */
[----:B------:R-:W-:Y:S01]  /*2640*/  IADD3.X R21, R9, R75, R5, P0, !PT ;  /* 0x0000004b09157210 */ /* 0x000fe200007fe405 */
[C---:B0-----:R-:W-:Y:S01]  /*2650*/  IMAD.SHL.U32 R12, R78.reuse, 0x8, RZ ;  /* 0x000000084e0c7824 */ /* 0x041fe200078e00ff */
[----:B------:R-:W-:Y:S02]  /*2660*/  ISETP.GT.AND P0, PT, R3, 0x1, PT ;  /* 0x000000010300780c */ /* 0x000fe40003f04270 */
[----:B------:R-:W-:Y:S01]  /*2670*/  SHF.L.U64.HI R13, R78, 0x3, R79 ;  /* 0x000000034e0d7819 */ /* 0x000fe2000001024f */
[----:B------:R-:W-:-:S04]  /*2680*/  IMAD.WIDE.U32 R20, R2, R74, R20 ;  /* 0x0000004a02147225 */ /* 0x000fc800078e0014 */
[----:B------:R-:W-:Y:S01]  /*2690*/  IMAD.IADD R5, R71, 0x1, R21 ;  /* 0x0000000147057824 */ /* 0x000fe200078e0215 */
[----:B------:R-:W-:Y:S01]  /*26a0*/  LEA R4, P4, R20, R80, 0x2 ;  /* 0x0000005014047211 */ /* 0x000fe200078810ff */
[----:B------:R-:W-:-:S03]  /*26b0*/  IMAD.WIDE.U32 R68, R68, R78, R12 ;  /* 0x0000004e44447225 */ /* 0x000fc600078e000c */
[----:B------:R-:W-:Y:S02]  /*26c0*/  LEA.HI.X R5, R20, R81, R5, 0x2, P4 ;  /* 0x0000005114057211 */ /* 0x000fe400020f1405 */
[----:B--2---:R-:W-:-:S05]  /*26d0*/  LOP3.LUT R7, R19, 0xffffe000, RZ, 0xc0, !PT ;  /* 0xffffe00013077812 */ /* 0x004fca00078ec0ff */
[----:B------:R-:W-:-:S04]  /*26e0*/  FMUL R7, R7, R58 ;  /* 0x0000003a07077220 */ /* 0x000fc80000400000 */
[----:B------:R-:W-:Y:S01]  /*26f0*/  FFMA R85, R24, R57, R7 ;  /* 0x0000003918557223 */ /* 0x000fe20000000007 */
[----:B------:R-:W-:Y:S02]  /*2700*/  LEA.HI.X R7, R70, UR5, R83, 0x2, P1 ;  /* 0x0000000546077c11 */ /* 0x000fe400088f1453 */
[----:B------:R-:W-:Y:S02]  /*2710*/  ISETP.GT.AND P1, PT, R0, RZ, P0 ;  /* 0x000000ff0000720c */ /* 0x000fe40000724270 */
[----:B------:R-:W-:-:S05]  /*2720*/  F2FP.TF32.F32.PACK_B R85, R85 ;  /* 0x00000055ff55723e */ /* 0x000fca00024050ff */
[----:B------:R0:W-:Y:S06]  /*2730*/  @P2 STG.E desc[UR36][R6.64], R85 ;  /* 0x0000005506002986 */ /* 0x0001ec000c101924 */
[----:B------:R-:W-:Y:S05]  /*2740*/  @!P1 BRA `(.L_x_42) ;  /* 0x0000000000049947 */ /* 0x000fea0003800000 */
[----:B------:R1:W5:Y:S02]  /*2750*/  LDG.E.LTC128B R19, desc[UR36][R4.64+0x4] ;  /* 0x0000042404137981 */ /* 0x000364000c1e1920 */
.L_x_42:
[----:B------:R-:W-:Y:S05]  /*2760*/  BSYNC B1 ;  /* 0x0000000000017941 */ /* 0x000fea0003800000 */
.L_x_41:
[----:B-----5:R-:W-:Y:S01]  /*2770*/  LOP3.LUT R13, R19, 0xffffe000, RZ, 0xc0, !PT ;  /* 0xffffe000130d7812 */ /* 0x020fe200078ec0ff */
[----:B------:R-:W-:Y:S01]  /*2780*/  IMAD.IADD R75, R75, 0x1, R69 ;  /* 0x000000014b4b7824 */ /* 0x000fe200078e0245 */
[----:B------:R-:W-:Y:S02]  /*2790*/  IADD3 R20, P2, R10, R68, RZ ;  /* 0x000000440a147210 */ /* 0x000fe40007f5e0ff */
[----:B------:R-:W-:Y:S01]  /*27a0*/  ISETP.GT.AND P3, PT, R0, 0x8, P3 ;  /* 0x000000080000780c */ /* 0x000fe20001f64270 */
[----:B------:R-:W-:Y:S02]  /*27b0*/  FMUL R10, R13, R58 ;  /* 0x0000003a0d0a7220 */ /* 0x000fe40000400000 */
[----:B------:R-:W-:Y:S01]  /*27c0*/  IMAD.X R11, R75, 0x1, R11, P2 ;  /* 0x000000014b0b7824 */ /* 0x000fe200010e060b */
[----:B------:R-:W-:Y:S01]  /*27d0*/  LEA R12, P2, R20, R80, 0x2 ;  /* 0x00000050140c7211 */ /* 0x000fe200078410ff */
[----:B------:R-:W-:-:S03]  /*27e0*/  FFMA R25, R25, R57, R10 ;  /* 0x0000003919197223 */ /* 0x000fc6000000000a */
[----:B------:R-:W-:Y:S02]  /*27f0*/  LEA.HI.X R13, R20, R81, R11, 0x2, P2 ;  /* 0x00000051140d7211 */ /* 0x000fe400010f140b */
[----:B------:R-:W-:-:S05]  /*2800*/  F2FP.TF32.F32.PACK_B R25, R25 ;  /* 0x00000019ff19723e */ /* 0x000fca00024050ff */
[----:B------:R2:W-:Y:S04]  /*2810*/  @P1 STG.E desc[UR36][R6.64+0x4], R25 ;  /* 0x0000041906001986 */ /* 0x0005e8000c101924 */
[----:B------:R-:W3:Y:S01]  /*2820*/  @P3 LDG.E.LTC128B R19, desc[UR36][R12.64] ;  /* 0x000000240c133981 */ /* 0x000ee2000c1e1920 */
[----:B------:R-:W-:Y:S01]  /*2830*/  IADD3 R14, P1, P2, R8, R68, R14 ;  /* 0x00000044080e7210 */ /* 0x000fe20007a3e00e */
[----:B------:R-:W-:Y:S01]  /*2840*/  BSSY B1, `(.L_x_43) ;  /* 0x0000011000017945 */ /* 0x000fe20003800000 */
[C---:B------:R-:W-:Y:S02]  /*2850*/  SHF.L.U64.HI R11, R76.reuse, 0x5, R77 ;  /* 0x000000054c0b7819 */ /* 0x040fe4000001024d */
[----:B------:R-:W-:Y:S02]  /*2860*/  IADD3.X R15, R9, R75, R15, P1, P2 ;  /* 0x0000004b090f7210 */ /* 0x000fe40000fe440f */
[----:B------:R-:W-:-:S02]  /*2870*/  LEA R10, P1, R76, R6, 0x5 ;  /* 0x000000064c0a7211 */ /* 0x000fc400078228ff */
[----:B------:R-:W-:Y:S01]  /*2880*/  ISETP.GT.AND P0, PT, R0, 0x8, P0 ;  /* 0x000000080000780c */ /* 0x000fe20000704270 */
[----:B------:R-:W-:-:S04]  /*2890*/  IMAD.WIDE.U32 R14, R2, R74, R14 ;  /* 0x0000004a020e7225 */ /* 0x000fc800078e000e */
[----:B------:R-:W-:Y:S01]  /*28a0*/  IMAD.X R11, R11, 0x1, R7, P1 ;  /* 0x000000010b0b7824 */ /* 0x000fe200008e0607 */
[----:B------:R-:W-:Y:S01]  /*28b0*/  LEA R8, P2, R14, R80, 0x2 ;  /* 0x000000500e087211 */ /* 0x000fe200078410ff */
[----:B------:R-:W-:Y:S01]  /*28c0*/  IMAD.IADD R2, R71, 0x1, R15 ;  /* 0x0000000147027824 */ /* 0x000fe200078e020f */
[----:B---3--:R-:W-:-:S05]  /*28d0*/  LOP3.LUT R9, R19, 0xffffe000, RZ, 0xc0, !PT ;  /* 0xffffe00013097812 */ /* 0x008fca00078ec0ff */
[----:B------:R-:W-:-:S04]  /*28e0*/  FMUL R9, R9, R58 ;  /* 0x0000003a09097220 */ /* 0x000fc80000400000 */
[----:B------:R-:W-:Y:S01]  /*28f0*/  FFMA R21, R26, R57, R9 ;  /* 0x000000391a157223 */ /* 0x000fe20000000009 */
[----:B------:R-:W-:-:S04]  /*2900*/  LEA.HI.X R9, R14, R81, R2, 0x2, P2 ;  /* 0x000000510e097211 */ /* 0x000fc800010f1402 */
[----:B------:R-:W-:-:S05]  /*2910*/  F2FP.TF32.F32.PACK_B R21, R21 ;  /* 0x00000015ff15723e */ /* 0x000fca00024050ff */
[----:B------:R2:W-:Y:S01]  /*2920*/  @P3 STG.E desc[UR36][R10.64], R21 ;  /* 0x000000150a003986 */ /* 0x0005e2000c101924 */
[----:B------:R-:W-:Y:S05]  /*2930*/  @!P0 BRA `(.L_x_44) ;  /* 0x0000000000048947 */ /* 0x000fea0003800000 */
[----:B------:R3:W5:Y:S02]  /*2940*/  LDG.E.LTC128B R19, desc[UR36][R8.64+0x4] ;  /* 0x0000042408137981 */ /* 0x000764000c1e1920 */
.L_x_44:
[----:B------:R-:W-:Y:S05]  /*2950*/  BSYNC B1 ;  /* 0x0000000000017941 */ /* 0x000fea0003800000 */
.L_x_43:
[----:B-----5:R-:W-:Y:S01]  /*2960*/  LOP3.LUT R13, R19, 0xffffe000, RZ, 0xc0, !PT ;  /* 0xffffe000130d7812 */ /* 0x020fe200078ec0ff */
[----:B------:R-:W-:Y:S01]  /*2970*/  BSSY B1, `(.L_x_45) ;  /* 0x0000009000017945 */ /* 0x000fe20003800000 */
[----:B------:R-:W-:-:S03]  /*2980*/  ISETP.GT.AND P1, PT, R3, 0x8, PT ;  /* 0x000000080300780c */ /* 0x000fc60003f24270 */
[----:B------:R-:W-:Y:S01]  /*2990*/  FMUL R2, R13, R58 ;  /* 0x0000003a0d027220 */ /* 0x000fe20000400000 */
[----:B------:R-:W-:-:S03]  /*29a0*/  ISETP.GT.AND P2, PT, R0, RZ, P1 ;  /* 0x000000ff0000720c */ /* 0x000fc60000f44270 */
[----:B------:R-:W-:-:S05]  /*29b0*/  FFMA R27, R27, R57, R2 ;  /* 0x000000391b1b7223 */ /* 0x000fca0000000002 */
[----:B------:R-:W-:-:S05]  /*29c0*/  F2FP.TF32.F32.PACK_B R27, R27 ;  /* 0x0000001bff1b723e */ /* 0x000fca00024050ff */
[----:B------:R4:W-:Y:S01]  /*29d0*/  @P0 STG.E desc[UR36][R10.64+0x4], R27 ;  /* 0x0000041b0a000986 */ /* 0x0009e2000c101924 */
[----:B------:R-:W-:Y:S05]  /*29e0*/  @!P2 BRA `(.L_x_46) ;  /* 0x000000000004a947 */ /* 0x000fea0003800000 */
[----:B------:R0:W5:Y:S02]  /*29f0*/  LDG.E.LTC128B R19, desc[UR36][R4.64+0x20] ;  /* 0x0000202404137981 */ /* 0x000164000c1e1920 */
.L_x_46:
[----:B------:R-:W-:Y:S05]  /*2a00*/  BSYNC B1 ;  /* 0x0000000000017941 */ /* 0x000fea0003800000 */
.L_x_45:
        /* <DEDUP_REMOVED lines=10> */
.L_x_48:
[----:B------:R-:W-:Y:S05]  /*2ab0*/  BSYNC B1 ;  /* 0x0000000000017941 */ /* 0x000fea0003800000 */
.L_x_47:
[----:B0----5:R-:W-:Y:S01]  /*2ac0*/  LOP3.LUT R13, R19, 0xffffe000, RZ, 0xc0, !PT ;  /* 0xffffe000130d7812 */ /* 0x021fe200078ec0ff */
[----:B------:R-:W-:Y:S01]  /*2ad0*/  BSSY B1, `(.L_x_49) ;  /* 0x0000008000017945 */ /* 0x000fe20003800000 */
[----:B------:R-:W-:-:S03]  /*2ae0*/  ISETP.GT.AND P1, PT, R0, 0x8, P1 ;  /* 0x000000080000780c */ /* 0x000fc60000f24270 */
[----:B------:R-:W-:-:S04]  /*2af0*/  FMUL R2, R13, R58 ;  /* 0x0000003a0d027220 */ /* 0x000fc80000400000 */
[----:B------:R-:W-:-:S05]  /*2b00*/  FFMA R29, R29, R57, R2 ;  /* 0x000000391d1d7223 */ /* 0x000fca0000000002 */
[----:B------:R-:W-:-:S05]  /*2b10*/  F2FP.TF32.F32.PACK_B R29, R29 ;  /* 0x0000001dff1d723e */ /* 0x000fca00024050ff */
[----:B------:R0:W-:Y:S01]  /*2b20*/  @P3 STG.E desc[UR36][R6.64+0x24], R29 ;  /* 0x0000241d06003986 */ /* 0x0001e2000c101924 */
[----:B------:R-:W-:Y:S05]  /*2b30*/  @!P1 BRA `(.L_x_50) ;  /* 0x0000000000049947 */ /* 0x000fea0003800000 */
[----:B------:R0:W5:Y:S02]  /*2b40*/  LDG.E.LTC128B R19, desc[UR36][R8.64+0x20] ;  /* 0x0000202408137981 */ /* 0x000164000c1e1920 */
.L_x_50:
[----:B------:R-:W-:Y:S05]  /*2b50*/  BSYNC B1 ;  /* 0x0000000000017941 */ /* 0x000fea0003800000 */
.L_x_49:
[----:B-----5:R-:W-:Y:S01]  /*2b60*/  LOP3.LUT R13, R19, 0xffffe000, RZ, 0xc0, !PT ;  /* 0xffffe000130d7812 */ /* 0x020fe200078ec0ff */
        /* <DEDUP_REMOVED lines=8> */
.L_x_52:
[----:B------:R-:W-:Y:S05]  /*2bf0*/  BSYNC B1 ;  /* 0x0000000000017941 */ /* 0x000fea0003800000 */
.L_x_51:
[----:B0----5:R-:W-:Y:S01]  /*2c00*/  LOP3.LUT R13, R19, 0xffffe000, RZ, 0xc0, !PT ;  /* 0xffffe000130d7812 */ /* 0x021fe200078ec0ff */
        /* <DEDUP_REMOVED lines=9> */
.L_x_54:
[----:B------:R-:W-:Y:S05]  /*2ca0*/  BSYNC B1 ;  /* 0x0000000000017941 */ /* 0x000fea0003800000 */
.L_x_53:
        /* <DEDUP_REMOVED lines=10> */
.L_x_56:
[----:B------:R-:W-:Y:S05]  /*2d50*/  BSYNC B1 ;  /* 0x0000000000017941 */ /* 0x000fea0003800000 */
.L_x_55:
        /* <DEDUP_REMOVED lines=9> */
.L_x_58:
[----:B------:R-:W-:Y:S05]  /*2df0*/  BSYNC B1 ;  /* 0x0000000000017941 */ /* 0x000fea0003800000 */
.L_x_57:
        /* <DEDUP_REMOVED lines=9> */
.L_x_60:
[----:B------:R-:W-:Y:S05]  /*2e90*/  BSYNC B1 ;  /* 0x0000000000017941 */ /* 0x000fea0003800000 */
.L_x_59:
        /* <DEDUP_REMOVED lines=10> */
.L_x_62:
[----:B------:R-:W-:Y:S05]  /*2f40*/  BSYNC B1 ;  /* 0x0000000000017941 */ /* 0x000fea0003800000 */
.L_x_61:
        /* <DEDUP_REMOVED lines=10> */
.L_x_64:
[----:B------:R-:W-:Y:S05]  /*2ff0*/  BSYNC B1 ;  /* 0x0000000000017941 */ /* 0x000fea0003800000 */
.L_x_63:
        /* <DEDUP_REMOVED lines=9> */
.L_x_66:
[----:B------:R-:W-:Y:S05]  /*3090*/  BSYNC B1 ;  /* 0x0000000000017941 */ /* 0x000fea0003800000 */
.L_x_65:
        /* <DEDUP_REMOVED lines=9> */
.L_x_68:
[----:B------:R-:W-:Y:S05]  /*3130*/  BSYNC B1 ;  /* 0x0000000000017941 */ /* 0x000fea0003800000 */
.L_x_67:
        /* <DEDUP_REMOVED lines=10> */
.L_x_70:
[----:B------:R-:W-:Y:S05]  /*31e0*/  BSYNC B1 ;  /* 0x0000000000017941 */ /* 0x000fea0003800000 */
.L_x_69:
        /* <DEDUP_REMOVED lines=10> */
.L_x_72:
[----:B------:R-:W-:Y:S05]  /*3290*/  BSYNC B1 ;  /* 0x0000000000017941 */ /* 0x000fea0003800000 */
.L_x_71:
        /* <DEDUP_REMOVED lines=9> */
.L_x_74:
[----:B------:R-:W-:Y:S05]  /*3330*/  BSYNC B1 ;  /* 0x0000000000017941 */ /* 0x000fea0003800000 */
.L_x_73:
        /* <DEDUP_REMOVED lines=9> */
.L_x_76:
[----:B------:R-:W-:Y:S05]  /*33d0*/  BSYNC B1 ;  /* 0x0000000000017941 */ /* 0x000fea0003800000 */
.L_x_75:
        /* <DEDUP_REMOVED lines=10> */
.L_x_78:
[----:B------:R-:W-:Y:S05]  /*3480*/  BSYNC B1 ;  /* 0x0000000000017941 */ /* 0x000fea0003800000 */
.L_x_77:
        /* <DEDUP_REMOVED lines=10> */
.L_x_80:
[----:B------:R-:W-:Y:S05]  /*3530*/  BSYNC B1 ;  /* 0x0000000000017941 */ /* 0x000fea0003800000 */
.L_x_79:
        /* <DEDUP_REMOVED lines=9> */
.L_x_82:
[----:B------:R-:W-:Y:S05]  /*35d0*/  BSYNC B1 ;  /* 0x0000000000017941 */ /* 0x000fea0003800000 */
.L_x_81:
        /* <DEDUP_REMOVED lines=9> */
.L_x_84:
[----:B------:R-:W-:Y:S05]  /*3670*/  BSYNC B1 ;  /* 0x0000000000017941 */ /* 0x000fea0003800000 */
.L_x_83:
        /* <DEDUP_REMOVED lines=10> */
.L_x_86:
[----:B------:R-:W-:Y:S05]  /*3720*/  BSYNC B1 ;  /* 0x0000000000017941 */ /* 0x000fea0003800000 */
.L_x_85:
        /* <DEDUP_REMOVED lines=10> */
.L_x_88:
[----:B------:R-:W-:Y:S05]  /*37d0*/  BSYNC B1 ;  /* 0x0000000000017941 */ /* 0x000fea0003800000 */
.L_x_87:
        /* <DEDUP_REMOVED lines=9> */
.L_x_90:
[----:B------:R-:W-:Y:S05]  /*3870*/  BSYNC B1 ;  /* 0x0000000000017941 */ /* 0x000fea0003800000 */
.L_x_89:
        /* <DEDUP_REMOVED lines=9> */
.L_x_92:
[----:B------:R-:W-:Y:S05]  /*3910*/  BSYNC B1 ;  /* 0x0000000000017941 */ /* 0x000fea0003800000 */
.L_x_91:
        /* <DEDUP_REMOVED lines=10> */
.L_x_94:
[----:B------:R-:W-:Y:S05]  /*39c0*/  BSYNC B1 ;  /* 0x0000000000017941 */ /* 0x000fea0003800000 */
.L_x_93:
[----:B-----5:R-:W-:Y:S01]  /*39d0*/  LOP3.LUT R13, R19, 0xffffe000, RZ, 0xc0, !PT ;  /* 0xffffe000130d7812 */ /* 0x020fe200078ec0ff */
[----:B------:R-:W-:Y:S01]  /*39e0*/  @P2 IMAD.MOV.U32 R2, RZ, RZ, R6 ;  /* 0x000000ffff022224 */ /* 0x000fe200078e0006 */
[----:B------:R-:W-:Y:S01]  /*39f0*/  ISETP.GT.AND P0, PT, R3, 0x39, PT ;  /* 0x000000390300780c */ /* 0x000fe20003f04270 */
[----:B------:R-:W-:Y:S01]  /*3a00*/  @P2 IMAD.MOV.U32 R3, RZ, RZ, R7 ;  /* 0x000000ffff032224 */ /* 0x000fe200078e0007 */
[----:B------:R-:W-:Y:S01]  /*3a10*/  BSSY B1, `(.L_x_95) ;  /* 0x0000008000017945 */ /* 0x000fe20003800000 */
[----:B------:R-:W-:Y:S01]  /*3a20*/  FMUL R13, R13, R58 ;  /* 0x0000003a0d0d7220 */ /* 0x000fe20000400000 */
[----:B------:R-:W-:-:S03]  /*3a30*/  ISETP.GT.AND P3, PT, R0, RZ, P0 ;  /* 0x000000ff0000720c */ /* 0x000fc60000764270 */
[----:B------:R-:W-:-:S05]  /*3a40*/  FFMA R13, R52, R57, R13 ;  /* 0x00000039340d7223 */ /* 0x000fca000000000d */
[----:B------:R-:W-:-:S05]  /*3a50*/  F2FP.TF32.F32.PACK_B R13, R13 ;  /* 0x0000000dff0d723e */ /* 0x000fca00024050ff */
[----:B------:R0:W-:Y:S01]  /*3a60*/  @P2 STG.E desc[UR36][R2.64+0xe0], R13 ;  /* 0x0000e00d02002986 */ /* 0x0001e2000c101924 */
[----:B------:R-:W-:Y:S05]  /*3a70*/  @!P3 BRA `(.L_x_96) ;  /* 0x000000000004b947 */ /* 0x000fea0003800000 */
[----:B------:R0:W5:Y:S02]  /*3a80*/  LDG.E.LTC128B R19, desc[UR36][R4.64+0xe4] ;  /* 0x0000e42404137981 */ /* 0x000164000c1e1920 */
.L_x_96:
[----:B------:R-:W-:Y:S05]  /*3a90*/  BSYNC B1 ;  /* 0x0000000000017941 */ /* 0x000fea0003800000 */
.L_x_95:
        /* <DEDUP_REMOVED lines=9> */
.L_x_98:
[----:B------:R-:W-:Y:S05]  /*3b30*/  BSYNC B1 ;  /* 0x0000000000017941 */ /* 0x000fea0003800000 */
.L_x_97:
[----:B-----5:R-:W-:Y:S01]  /*3b40*/  LOP3.LUT R3, R19, 0xffffe000, RZ, 0xc0, !PT ;  /* 0xffffe00013037812 */ /* 0x020fe200078ec0ff */
[----:B------:R-:W-:Y:S01]  /*3b50*/  @P1 IMAD.MOV.U32 R2, RZ, RZ, R10 ;  /* 0x000000ffff021224 */ /* 0x000fe200078e000a */
[----:B------:R-:W-:Y:S01]  /*3b60*/  ISETP.GT.AND P0, PT, R0, 0x8, P0 ;  /* 0x000000080000780c */ /* 0x000fe20000704270 */
[----:B------:R-:W-:Y:S02]  /*3b70*/  BSSY B1, `(.L_x_99) ;  /* 0x0000008000017945 */ /* 0x000fe40003800000 */
[----:B------:R-:W-:-:S04]  /*3b80*/  FMUL R3, R3, R58 ;  /* 0x0000003a03037220 */ /* 0x000fc80000400000 */
[----:B-1----:R-:W-:Y:S01]  /*3b90*/  FFMA R5, R54, R57, R3 ;  /* 0x0000003936057223 */ /* 0x002fe20000000003 */
[----:B------:R-:W-:-:S04]  /*3ba0*/  @P1 IMAD.MOV.U32 R3, RZ, RZ, R11 ;  /* 0x000000ffff031224 */ /* 0x000fc800078e000b */
[----:B------:R-:W-:-:S05]  /*3bb0*/  F2FP.TF32.F32.PACK_B R5, R5 ;  /* 0x00000005ff05723e */ /* 0x000fca00024050ff */
[----:B------:R1:W-:Y:S01]  /*3bc0*/  @P1 STG.E desc[UR36][R2.64+0xe0], R5 ;  /* 0x0000e00502001986 */ /* 0x0003e2000c101924 */
[----:B------:R-:W-:Y:S05]  /*3bd0*/  @!P0 BRA `(.L_x_100) ;  /* 0x0000000000048947 */ /* 0x000fea0003800000 */
[----:B------:R0:W5:Y:S02]  /*3be0*/  LDG.E.LTC128B R19, desc[UR36][R8.64+0xe4] ;  /* 0x0000e42408137981 */ /* 0x000164000c1e1920 */
.L_x_100:
[----:B------:R-:W-:Y:S05]  /*3bf0*/  BSYNC B1 ;  /* 0x0000000000017941 */ /* 0x000fea0003800000 */
.L_x_99:
[----:B------:R-:W-:Y:S05]  /*3c00*/  @!P0 BRA `(.L_x_101) ;  /* 0x0000000800908947 */ /* 0x000fea0003800000 */
[----:B-----5:R-:W-:-:S05]  /*3c10*/  LOP3.LUT R19, R19, 0xffffe000, RZ, 0xc0, !PT ;  /* 0xffffe00013137812 */ /* 0x020fca00078ec0ff */
[----:B------:R-:W-:-:S04]  /*3c20*/  FMUL R0, R19, R58 ;  /* 0x0000003a13007220 */ /* 0x000fc80000400000 */
[----:B------:R-:W-:-:S05]  /*3c30*/  FFMA R55, R55, R57, R0 ;  /* 0x0000003937377223 */ /* 0x000fca0000000000 */
[----:B------:R-:W-:-:S05]  /*3c40*/  F2FP.TF32.F32.PACK_B R55, R55 ;  /* 0x00000037ff37723e */ /* 0x000fca00024050ff */
[----:B------:R0:W-:Y:S01]  /*3c50*/  STG.E desc[UR36][R10.64+0xe4], R55 ;  /* 0x0000e4370a007986 */ /* 0x0001e2000c101924 */
[----:B------:R-:W-:Y:S05]  /*3c60*/  BRA `(.L_x_101) ;  /* 0x0000000800787947 */ /* 0x000fea0003800000 */
.L_x_40:
[----:B------:R-:W-:Y:S01]  /*3c70*/  ISETP.GT.AND P4, PT, R3, 0x1, PT ;  /* 0x000000010300780c */ /* 0x000fe20003f84270 */
[----:B------:R-:W-:Y:S01]  /*3c80*/  ULDC.64 UR4, c[0x0][0x5c0] ;  /* 0x0001700000047ab9 */ /* 0x000fe20000000a00 */
[-C--:B------:R-:W-:Y:S01]  /*3c90*/  FMUL R9, R24, R57.reuse ;  /* 0x0000003918097220 */ /* 0x080fe20000400000 */
[----:B------:R-:W-:Y:S01]  /*3ca0*/  LEA R4, P1, R70, UR4, 0x2 ;  /* 0x0000000446047c11 */ /* 0x000fe2000f8210ff */
[-C--:B------:R-:W-:Y:S01]  /*3cb0*/  FMUL R25, R25, R57.reuse ;  /* 0x0000003919197220 */ /* 0x080fe20000400000 */
[----:B------:R-:W-:Y:S01]  /*3cc0*/  ISETP.GT.AND P0, PT, R0, RZ, P4 ;  /* 0x000000ff0000720c */ /* 0x000fe20002704270 */
[-C--:B------:R-:W-:Y:S01]  /*3cd0*/  FMUL R11, R26, R57.reuse ;  /* 0x000000391a0b7220 */ /* 0x080fe20000400000 */
[----:B------:R-:W-:Y:S01]  /*3ce0*/  ISETP.GT.AND P3, PT, R0, 0x8, P3 ;  /* 0x000000080000780c */ /* 0x000fe20001f64270 */
[-C--:B------:R-:W-:Y:S01]  /*3cf0*/  FMUL R27, R27, R57.reuse ;  /* 0x000000391b1b7220 */ /* 0x080fe20000400000 */
[----:B------:R-:W-:Y:S01]  /*3d00*/  LEA.HI.X R5, R70, UR5, R83, 0x2, P1 ;  /* 0x0000000546057c11 */ /* 0x000fe200088f1453 */
[----:B------:R-:W-:Y:S01]  /*3d10*/  FMUL R29, R29, R57 ;  /* 0x000000391d1d7220 */ /* 0x000fe20000400000 */
[----:B------:R-:W-:Y:S01]  /*3d20*/  F2FP.TF32.F32.PACK_B R9, R9 ;  /* 0x00000009ff09723e */ /* 0x000fe200024050ff */
[-C--:B------:R-:W-:Y:S01]  /*3d30*/  FMUL R31, R31, R57.reuse ;  /* 0x000000391f1f7220 */ /* 0x080fe20000400000 */
[C---:B------:R-:W-:Y:S01]  /*3d40*/  SHF.L.U64.HI R77, R76.reuse, 0x5, R77 ;  /* 0x000000054c4d7819 */ /* 0x040fe2000001024d */
[----:B------:R-:W-:Y:S01]  /*3d50*/  FMUL R33, R33, R57 ;  /* 0x0000003921217220 */ /* 0x000fe20000400000 */
[----:B------:R-:W-:Y:S01]  /*3d60*/  LEA R6, P1, R76, R4, 0x5 ;  /* 0x000000044c067211 */ /* 0x000fe200078228ff */
[----:B------:R1:W-:Y:S01]  /*3d70*/  @P2 STG.E desc[UR36][R4.64], R9 ;  /* 0x0000000904002986 */ /* 0x0003e2000c101924 */
[----:B------:R-:W-:Y:S01]  /*3d80*/  F2FP.TF32.F32.PACK_B R25, R25 ;  /* 0x00000019ff19723e */ /* 0x000fe200024050ff */
[----:B0-----:R-:W-:Y:S01]  /*3d90*/  FMUL R13, R34, R57 ;  /* 0x00000039220d7220 */ /* 0x001fe20000400000 */
[----:B------:R-:W-:Y:S01]  /*3da0*/  F2FP.TF32.F32.PACK_B R11, R11 ;  /* 0x0000000bff0b723e */ /* 0x000fe200024050ff */
[----:B------:R-:W-:Y:S01]  /*3db0*/  IMAD.X R7, R77, 0x1, R5, P1 ;  /* 0x000000014d077824 */ /* 0x000fe200008e0605 */
[C---:B------:R-:W-:Y:S01]  /*3dc0*/  ISETP.GT.AND P2, PT, R3.reuse, 0x8, PT ;  /* 0x000000080300780c */ /* 0x040fe20003f44270 */
[----:B------:R-:W-:Y:S01]  /*3dd0*/  @P0 STG.E desc[UR36][R4.64+0x4], R25 ;  /* 0x0000041904000986 */ /* 0x000fe2000c101924 */
[----:B------:R-:W-:Y:S01]  /*3de0*/  ISETP.GT.AND P0, PT, R3, 0x9, PT ;  /* 0x000000090300780c */ /* 0x000fe20003f04270 */
[-C--:B------:R-:W-:Y:S01]  /*3df0*/  FMUL R35, R35, R57.reuse ;  /* 0x0000003923237220 */ /* 0x080fe20000400000 */
[C---:B------:R-:W-:Y:S01]  /*3e00*/  ISETP.GT.AND P4, PT, R0.reuse, 0x8, P4 ;  /* 0x000000080000780c */ /* 0x040fe20002784270 */
[----:B------:R0:W-:Y:S01]  /*3e10*/  @P3 STG.E desc[UR36][R6.64], R11 ;  /* 0x0000000b06003986 */ /* 0x0001e2000c101924 */
[----:B------:R-:W-:Y:S01]  /*3e20*/  ISETP.GT.AND P1, PT, R0, RZ, P2 ;  /* 0x000000ff0000720c */ /* 0x000fe20001724270 */
[-C--:B-1----:R-:W-:Y:S01]  /*3e30*/  FMUL R9, R28, R57.reuse ;  /* 0x000000391c097220 */ /* 0x082fe20000400000 */
[C---:B------:R-:W-:Y:S01]  /*3e40*/  ISETP.GT.AND P3, PT, R0.reuse, RZ, P0 ;  /* 0x000000ff0000720c */ /* 0x040fe20000764270 */
[----:B------:R-:W-:Y:S01]  /*3e50*/  FMUL R37, R37, R57 ;  /* 0x0000003925257220 */ /* 0x000fe20000400000 */
[----:B------:R-:W-:Y:S01]  /*3e60*/  F2FP.TF32.F32.PACK_B R27, R27 ;  /* 0x0000001bff1b723e */ /* 0x000fe200024050ff */
[----:B------:R-:W-:Y:S01]  /*3e70*/  FMUL R39, R39, R57 ;  /* 0x0000003927277220 */ /* 0x000fe20000400000 */
[----:B------:R-:W-:Y:S01]  /*3e80*/  F2FP.TF32.F32.PACK_B R9, R9 ;  /* 0x00000009ff09723e */ /* 0x000fe200024050ff */
[-C--:B------:R-:W-:Y:S01]  /*3e90*/  FMUL R41, R41, R57.reuse ;  /* 0x0000003929297220 */ /* 0x080fe20000400000 */
[----:B------:R-:W-:Y:S01]  /*3ea0*/  ISETP.GT.AND P2, PT, R0, 0x8, P2 ;  /* 0x000000080000780c */ /* 0x000fe20001744270 */
[----:B------:R-:W-:Y:S01]  /*3eb0*/  FMUL R43, R43, R57 ;  /* 0x000000392b2b7220 */ /* 0x000fe20000400000 */
[----:B------:R-:W-:Y:S01]  /*3ec0*/  F2FP.TF32.F32.PACK_B R29, R29 ;  /* 0x0000001dff1d723e */ /* 0x000fe200024050ff */
[----:B------:R-:W-:Y:S01]  /*3ed0*/  @P4 STG.E desc[UR36][R6.64+0x4], R27 ;  /* 0x0000041b06004986 */ /* 0x000fe2000c101924 */
[-C--:B0-----:R-:W-:Y:S01]  /*3ee0*/  FMUL R11, R30, R57.reuse ;  /* 0x000000391e0b7220 */ /* 0x081fe20000400000 */
[C---:B------:R-:W-:Y:S01]  /*3ef0*/  ISETP.GT.AND P0, PT, R0.reuse, 0x8, P0 ;  /* 0x000000080000780c */ /* 0x040fe20000704270 */
[-C--:B------:R-:W-:Y:S01]  /*3f00*/  FMUL R45, R45, R57.reuse ;  /* 0x000000392d2d7220 */ /* 0x080fe20000400000 */
[----:B------:R0:W-:Y:S01]  /*3f10*/  @P1 STG.E desc[UR36][R4.64+0x20], R9 ;  /* 0x0000200904001986 */ /* 0x0001e2000c101924 */
[----:B------:R-:W-:Y:S01]  /*3f20*/  ISETP.GT.AND P4, PT, R3, 0x11, PT ;  /* 0x000000110300780c */ /* 0x000fe20003f84270 */
[----:B------:R-:W-:Y:S01]  /*3f30*/  FMUL R47, R47, R57 ;  /* 0x000000392f2f7220 */ /* 0x000fe20000400000 */
[----:B------:R-:W-:Y:S01]  /*3f40*/  F2FP.TF32.F32.PACK_B R11, R11 ;  /* 0x0000000bff0b723e */ /* 0x000fe200024050ff */
[----:B------:R-:W-:Y:S01]  /*3f50*/  @P3 STG.E desc[UR36][R4.64+0x24], R29 ;  /* 0x0000241d04003986 */ /* 0x000fe2000c101924 */
[----:B------:R-:W-:Y:S01]  /*3f60*/  ISETP.GT.AND P3, PT, R3, 0x10, PT ;  /* 0x000000100300780c */ /* 0x000fe20003f64270 */
[----:B------:R-:W-:Y:S01]  /*3f70*/  FMUL R49, R49, R57 ;  /* 0x0000003931317220 */ /* 0x000fe20000400000 */
[----:B------:R-:W-:Y:S01]  /*3f80*/  F2FP.TF32.F32.PACK_B R31, R31 ;  /* 0x0000001fff1f723e */ /* 0x000fe200024050ff */
[----:B------:R1:W-:Y:S01]  /*3f90*/  @P2 STG.E desc[UR36][R6.64+0x20], R11 ;  /* 0x0000200b06002986 */ /* 0x0003e2000c101924 */
[C---:B------:R-:W-:Y:S01]  /*3fa0*/  ISETP.GT.AND P1, PT, R0.reuse, RZ, P3 ;  /* 0x000000ff0000720c */ /* 0x040fe20001f24270 */
[-C--:B------:R-:W-:Y:S01]  /*3fb0*/  FMUL R51, R51, R57.reuse ;  /* 0x0000003933337220 */ /* 0x080fe20000400000 */
[----:B------:R-:W-:Y:S01]  /*3fc0*/  ISETP.GT.AND P2, PT, R0, RZ, P4 ;  /* 0x000000ff0000720c */ /* 0x000fe20002744270 */
[----:B0-----:R-:W-:Y:S01]  /*3fd0*/  FMUL R9, R32, R57 ;  /* 0x0000003920097220 */ /* 0x001fe20000400000 */
[----:B------:R-:W-:Y:S01]  /*3fe0*/  ISETP.GT.AND P3, PT, R0, 0x8, P3 ;  /* 0x000000080000780c */ /* 0x000fe20001f64270 */
[----:B------:R-:W-:Y:S01]  /*3ff0*/  @P0 STG.E desc[UR36][R6.64+0x24], R31 ;  /* 0x0000241f06000986 */ /* 0x000fe2000c101924 */
[----:B------:R-:W-:Y:S01]  /*4000*/  F2FP.TF32.F32.PACK_B R33, R33 ;  /* 0x00000021ff21723e */ /* 0x000fe200024050ff */
[----:B------:R-:W-:Y:S01]  /*4010*/  FMUL R53, R53, R57 ;  /* 0x0000003935357220 */ /* 0x000fe20000400000 */
[----:B------:R-:W-:Y:S01]  /*4020*/  F2FP.TF32.F32.PACK_B R9, R9 ;  /* 0x00000009ff09723e */ /* 0x000fe200024050ff */
[----:B------:R-:W-:Y:S01]  /*4030*/  FMUL R55, R55, R57 ;  /* 0x0000003937377220 */ /* 0x000fe20000400000 */
[----:B------:R-:W-:Y:S01]  /*4040*/  F2FP.TF32.F32.PACK_B R13, R13 ;  /* 0x0000000dff0d723e */ /* 0x000fe200024050ff */
[----:B-1----:R-:W-:Y:S01]  /*4050*/  FMUL R11, R38, R57 ;  /* 0x00000039260b7220 */ /* 0x002fe20000400000 */
[C---:B------:R-:W-:Y:S01]  /*4060*/  ISETP.GT.AND P0, PT, R3.reuse, 0x19, PT ;  /* 0x000000190300780c */ /* 0x040fe20003f04270 */
[----:B------:R0:W-:Y:S01]  /*4070*/  @P1 STG.E desc[UR36][R4.64+0x40], R9 ;  /* 0x0000400904001986 */ /* 0x0001e2000c101924 */
[----:B------:R-:W-:-:S02]  /*4080*/  ISETP.GT.AND P1, PT, R3, 0x18, PT ;  /* 0x000000180300780c */ /* 0x000fc40003f24270 */
[C---:B------:R-:W-:Y:S01]  /*4090*/  ISETP.GT.AND P4, PT, R0.reuse, 0x8, P4 ;  /* 0x000000080000780c */ /* 0x040fe20002784270 */
[----:B------:R-:W-:Y:S01]  /*40a0*/  @P2 STG.E desc[UR36][R4.64+0x44], R33 ;  /* 0x0000442104002986 */ /* 0x000fe2000c101924 */
[C---:B------:R-:W-:Y:S02]  /*40b0*/  ISETP.GT.AND P2, PT, R0.reuse, RZ, P1 ;  /* 0x000000ff0000720c */ /* 0x040fe40000f44270 */
[C---:B------:R-:W-:Y:S01]  /*40c0*/  ISETP.GT.AND P1, PT, R0.reuse, 0x8, P1 ;  /* 0x000000080000780c */ /* 0x040fe20000f24270 */
[----:B------:R1:W-:Y:S01]  /*40d0*/  @P3 STG.E desc[UR36][R6.64+0x40], R13 ;  /* 0x0000400d06003986 */ /* 0x0003e2000c101924 */
[----:B------:R-:W-:Y:S02]  /*40e0*/  ISETP.GT.AND P3, PT, R0, RZ, P0 ;  /* 0x000000ff0000720c */ /* 0x000fe40000764270 */
[----:B------:R-:W-:Y:S01]  /*40f0*/  F2FP.TF32.F32.PACK_B R35, R35 ;  /* 0x00000023ff23723e */ /* 0x000fe200024050ff */
[----:B0-----:R-:W-:Y:S01]  /*4100*/  FMUL R9, R36, R57 ;  /* 0x0000003924097220 */ /* 0x001fe20000400000 */
[----:B------:R-:W-:-:S02]  /*4110*/  F2FP.TF32.F32.PACK_B R37, R37 ;  /* 0x00000025ff25723e */ /* 0x000fc400024050ff */
[----:B------:R-:W-:Y:S01]  /*4120*/  F2FP.TF32.F32.PACK_B R11, R11 ;  /* 0x0000000bff0b723e */ /* 0x000fe200024050ff */
[----:B------:R-:W-:Y:S01]  /*4130*/  @P4 STG.E desc[UR36][R6.64+0x44], R35 ;  /* 0x0000442306004986 */ /* 0x000fe2000c101924 */
[----:B------:R-:W-:Y:S02]  /*4140*/  F2FP.TF32.F32.PACK_B R9, R9 ;  /* 0x00000009ff09723e */ /* 0x000fe400024050ff */
[----:B------:R-:W-:Y:S01]  /*4150*/  F2FP.TF32.F32.PACK_B R39, R39 ;  /* 0x00000027ff27723e */ /* 0x000fe200024050ff */
[----:B-1----:R-:W-:Y:S01]  /*4160*/  FMUL R13, R42, R57 ;  /* 0x000000392a0d7220 */ /* 0x002fe20000400000 */
[----:B------:R-:W-:Y:S01]  /*4170*/  F2FP.TF32.F32.PACK_B R41, R41 ;  /* 0x00000029ff29723e */ /* 0x000fe200024050ff */
[----:B------:R0:W-:Y:S01]  /*4180*/  @P2 STG.E desc[UR36][R4.64+0x60], R9 ;  /* 0x0000600904002986 */ /* 0x0001e2000c101924 */
[----:B------:R-:W-:Y:S02]  /*4190*/  ISETP.GT.AND P2, PT, R3, 0x20, PT ;  /* 0x000000200300780c */ /* 0x000fe40003f44270 */
[----:B------:R-:W-:Y:S01]  /*41a0*/  F2FP.TF32.F32.PACK_B R13, R13 ;  /* 0x0000000dff0d723e */ /* 0x000fe200024050ff */
[----:B------:R-:W-:Y:S01]  /*41b0*/  @P3 STG.E desc[UR36][R4.64+0x64], R37 ;  /* 0x0000642504003986 */ /* 0x000fe2000c101924 */
[----:B------:R-:W-:-:S02]  /*41c0*/  ISETP.GT.AND P3, PT, R0, 0x8, P0 ;  /* 0x000000080000780c */ /* 0x000fc40000764270 */
[C---:B------:R-:W-:Y:S01]  /*41d0*/  ISETP.GT.AND P0, PT, R3.reuse, 0x21, PT ;  /* 0x000000210300780c */ /* 0x040fe20003f04270 */
[----:B------:R1:W-:Y:S01]  /*41e0*/  @P1 STG.E desc[UR36][R6.64+0x60], R11 ;  /* 0x0000600b06001986 */ /* 0x0003e2000c101924 */
[C---:B------:R-:W-:Y:S02]  /*41f0*/  ISETP.GT.AND P4, PT, R0.reuse, RZ, P2 ;  /* 0x000000ff0000720c */ /* 0x040fe40001784270 */
[----:B------:R-:W-:Y:S01]  /*4200*/  ISETP.GT.AND P1, PT, R0, RZ, P0 ;  /* 0x000000ff0000720c */ /* 0x000fe20000724270 */
[----:B0-----:R-:W-:Y:S01]  /*4210*/  FMUL R9, R40, R57 ;  /* 0x0000003928097220 */ /* 0x001fe20000400000 */
[C---:B------:R-:W-:Y:S02]  /*4220*/  ISETP.GT.AND P2, PT, R0.reuse, 0x8, P2 ;  /* 0x000000080000780c */ /* 0x040fe40001744270 */
[----:B------:R-:W-:Y:S02]  /*4230*/  F2FP.TF32.F32.PACK_B R43, R43 ;  /* 0x0000002bff2b723e */ /* 0x000fe400024050ff */
[----:B------:R-:W-:Y:S01]  /*4240*/  F2FP.TF32.F32.PACK_B R9, R9 ;  /* 0x00000009ff09723e */ /* 0x000fe200024050ff */
[----:B------:R-:W-:Y:S01]  /*4250*/  @P3 STG.E desc[UR36][R6.64+0x64], R39 ;  /* 0x0000642706003986 */ /* 0x000fe2000c101924 */
[----:B------:R-:W-:Y:S01]  /*4260*/  ISETP.GT.AND P3, PT, R0, 0x8, P0 ;  /* 0x000000080000780c */ /* 0x000fe20000764270 */
[----:B-1----:R-:W-:Y:S01]  /*4270*/  FMUL R11, R46, R57 ;  /* 0x000000392e0b7220 */ /* 0x002fe20000400000 */
[----:B------:R-:W-:Y:S01]  /*4280*/  ISETP.GT.AND P0, PT, R3, 0x29, PT ;  /* 0x000000290300780c */ /* 0x000fe20003f04270 */
[----:B------:R0:W-:Y:S01]  /*4290*/  @P4 STG.E desc[UR36][R4.64+0x80], R9 ;  /* 0x0000800904004986 */ /* 0x0001e2000c101924 */
[----:B------:R-:W-:-:S02]  /*42a0*/  F2FP.TF32.F32.PACK_B R45, R45 ;  /* 0x0000002dff2d723e */ /* 0x000fc400024050ff */
[----:B------:R-:W-:Y:S01]  /*42b0*/  F2FP.TF32.F32.PACK_B R11, R11 ;  /* 0x0000000bff0b723e */ /* 0x000fe200024050ff */
[----:B------:R-:W-:Y:S01]  /*42c0*/  @P1 STG.E desc[UR36][R4.64+0x84], R41 ;  /* 0x0000842904001986 */ /* 0x000fe2000c101924 */
[C---:B------:R-:W-:Y:S02]  /*42d0*/  ISETP.GT.AND P1, PT, R3.reuse, 0x28, PT ;  /* 0x000000280300780c */ /* 0x040fe40003f24270 */
[----:B------:R-:W-:Y:S01]  /*42e0*/  F2FP.TF32.F32.PACK_B R47, R47 ;  /* 0x0000002fff2f723e */ /* 0x000fe200024050ff */
[----:B------:R1:W-:Y:S01]  /*42f0*/  @P2 STG.E desc[UR36][R6.64+0x80], R13 ;  /* 0x0000800d06002986 */ /* 0x0003e2000c101924 */
[C---:B------:R-:W-:Y:S02]  /*4300*/  ISETP.GT.AND P4, PT, R0.reuse, RZ, P1 ;  /* 0x000000ff0000720c */ /* 0x040fe40000f84270 */
[----:B------:R-:W-:Y:S01]  /*4310*/  ISETP.GT.AND P2, PT, R0, RZ, P0 ;  /* 0x000000ff0000720c */ /* 0x000fe20000744270 */
[----:B0-----:R-:W-:Y:S01]  /*4320*/  FMUL R9, R44, R57 ;  /* 0x000000392c097220 */ /* 0x001fe20000400000 */
[----:B------:R-:W-:Y:S01]  /*4330*/  ISETP.GT.AND P1, PT, R0, 0x8, P1 ;  /* 0x000000080000780c */ /* 0x000fe20000f24270 */
[----:B------:R-:W-:Y:S01]  /*4340*/  @P3 STG.E desc[UR36][R6.64+0x84], R43 ;  /* 0x0000842b06003986 */ /* 0x000fe2000c101924 */
[----:B------:R-:W-:-:S02]  /*4350*/  ISETP.GT.AND P3, PT, R3, 0x31, PT ;  /* 0x000000310300780c */ /* 0x000fc40003f64270 */
[----:B------:R-:W-:Y:S02]  /*4360*/  F2FP.TF32.F32.PACK_B R9, R9 ;  /* 0x00000009ff09723e */ /* 0x000fe400024050ff */
[----:B------:R-:W-:Y:S01]  /*4370*/  ISETP.GT.AND P0, PT, R0, 0x8, P0 ;  /* 0x000000080000780c */ /* 0x000fe20000704270 */
[----:B-1----:R-:W-:Y:S01]  /*4380*/  FMUL R13, R48, R57 ;  /* 0x00000039300d7220 */ /* 0x002fe20000400000 */
[----:B------:R-:W-:Y:S01]  /*4390*/  F2FP.TF32.F32.PACK_B R49, R49 ;  /* 0x00000031ff31723e */ /* 0x000fe200024050ff */
[----:B------:R0:W-:Y:S01]  /*43a0*/  @P4 STG.E desc[UR36][R4.64+0xa0], R9 ;  /* 0x0000a00904004986 */ /* 0x0001e2000c101924 */
[----:B------:R-:W-:Y:S02]  /*43b0*/  F2FP.TF32.F32.PACK_B R51, R51 ;  /* 0x00000033ff33723e */ /* 0x000fe400024050ff */
[----:B------:R-:W-:Y:S01]  /*43c0*/  F2FP.TF32.F32.PACK_B R13, R13 ;  /* 0x0000000dff0d723e */ /* 0x000fe200024050ff */
[----:B------:R-:W-:Y:S01]  /*43d0*/  @P2 STG.E desc[UR36][R4.64+0xa4], R45 ;  /* 0x0000a42d04002986 */ /* 0x000fe2000c101924 */
[----:B------:R-:W-:-:S02]  /*43e0*/  ISETP.GT.AND P2, PT, R3, 0x30, PT ;  /* 0x000000300300780c */ /* 0x000fc40003f44270 */
[----:B------:R-:W-:Y:S01]  /*43f0*/  F2FP.TF32.F32.PACK_B R53, R53 ;  /* 0x00000035ff35723e */ /* 0x000fe200024050ff */
[----:B------:R1:W-:Y:S01]  /*4400*/  @P1 STG.E desc[UR36][R6.64+0xa0], R11 ;  /* 0x0000a00b06001986 */ /* 0x0003e2000c101924 */
[C---:B------:R-:W-:Y:S02]  /*4410*/  ISETP.GT.AND P4, PT, R0.reuse, RZ, P2 ;  /* 0x000000ff0000720c */ /* 0x040fe40001784270 */
[C---:B------:R-:W-:Y:S01]  /*4420*/  ISETP.GT.AND P1, PT, R0.reuse, RZ, P3 ;  /* 0x000000ff0000720c */ /* 0x040fe20001f24270 */
[----:B------:R-:W-:Y:S01]  /*4430*/  @P0 STG.E desc[UR36][R6.64+0xa4], R47 ;  /* 0x0000a42f06000986 */ /* 0x000fe2000c101924 */
[----:B------:R-:W-:Y:S01]  /*4440*/  ISETP.GT.AND P2, PT, R0, 0x8, P2 ;  /* 0x000000080000780c */ /* 0x000fe20001744270 */
[----:B0-----:R-:W-:Y:S01]  /*4450*/  FMUL R9, R50, R57 ;  /* 0x0000003932097220 */ /* 0x001fe20000400000 */
[----:B------:R-:W-:Y:S02]  /*4460*/  ISETP.GT.AND P0, PT, R3, 0x38, PT ;  /* 0x000000380300780c */ /* 0x000fe40003f04270 */
[----:B------:R-:W-:-:S02]  /*4470*/  ISETP.GT.AND P3, PT, R0, 0x8, P3 ;  /* 0x000000080000780c */ /* 0x000fc40001f64270 */
[----:B------:R-:W-:Y:S01]  /*4480*/  F2FP.TF32.F32.PACK_B R9, R9 ;  /* 0x00000009ff09723e */ /* 0x000fe200024050ff */
[----:B-1----:R-:W-:Y:S01]  /*4490*/  FMUL R11, R52, R57 ;  /* 0x00000039340b7220 */ /* 0x002fe20000400000 */
[----:B------:R-:W-:Y:S01]  /*44a0*/  F2FP.TF32.F32.PACK_B R55, R55 ;  /* 0x00000037ff37723e */ /* 0x000fe200024050ff */
[----:B------:R0:W-:Y:S01]  /*44b0*/  @P4 STG.E desc[UR36][R4.64+0xc0], R13 ;  /* 0x0000c00d04004986 */ /* 0x0001e2000c101924 */
[----:B------:R-:W-:Y:S01]  /*44c0*/  ISETP.GT.AND P4, PT, R3, 0x39, PT ;  /* 0x000000390300780c */ /* 0x000fe20003f84270 */
[----:B------:R-:W-:Y:S01]  /*44d0*/  @P1 IMAD.MOV.U32 R2, RZ, RZ, R4 ;  /* 0x000000ffff021224 */ /* 0x000fe200078e0004 */
[----:B------:R-:W-:Y:S01]  /*44e0*/  F2FP.TF32.F32.PACK_B R11, R11 ;  /* 0x0000000bff0b723e */ /* 0x000fe200024050ff */
[----:B------:R-:W-:-:S05]  /*44f0*/  @P1 IMAD.MOV.U32 R3, RZ, RZ, R5 ;  /* 0x000000ffff031224 */ /* 0x000fca00078e0005 */
[----:B------:R1:W-:Y:S01]  /*4500*/  @P1 STG.E desc[UR36][R2.64+0xc4], R49 ;  /* 0x0000c43102001986 */ /* 0x0003e2000c101924 */
[C---:B------:R-:W-:Y:S02]  /*4510*/  ISETP.GT.AND P1, PT, R0.reuse, RZ, P0 ;  /* 0x000000ff0000720c */ /* 0x040fe40000724270 */
[----:B------:R-:W-:Y:S01]  /*4520*/  ISETP.GT.AND P0, PT, R0, 0x8, P0 ;  /* 0x000000080000780c */ /* 0x000fe20000704270 */
[----:B0-----:R-:W-:-:S05]  /*4530*/  FMUL R13, R54, R57 ;  /* 0x00000039360d7220 */ /* 0x001fca0000400000 */
[----:B------:R-:W-:Y:S01]  /*4540*/  F2FP.TF32.F32.PACK_B R13, R13 ;  /* 0x0000000dff0d723e */ /* 0x000fe200024050ff */
[----:B-1----:R-:W-:Y:S02]  /*4550*/  @P2 IMAD.MOV.U32 R2, RZ, RZ, R6 ;  /* 0x000000ffff022224 */ /* 0x002fe400078e0006 */
[----:B------:R-:W-:-:S05]  /*4560*/  @P2 IMAD.MOV.U32 R3, RZ, RZ, R7 ;  /* 0x000000ffff032224 */ /* 0x000fca00078e0007 */
[----:B------:R0:W-:Y:S01]  /*4570*/  @P2 STG.E desc[UR36][R2.64+0xc0], R9 ;  /* 0x0000c00902002986 */ /* 0x0001e2000c101924 */
[C---:B------:R-:W-:Y:S02]  /*4580*/  ISETP.GT.AND P2, PT, R0.reuse, RZ, P4 ;  /* 0x000000ff0000720c */ /* 0x040fe40002744270 */
[----:B------:R-:W-:Y:S01]  /*4590*/  ISETP.GT.AND P4, PT, R0, 0x8, P4 ;  /* 0x000000080000780c */ /* 0x000fe20002784270 */
[----:B0-----:R-:W-:Y:S02]  /*45a0*/  @P3 IMAD.MOV.U32 R2, RZ, RZ, R6 ;  /* 0x000000ffff023224 */ /* 0x001fe400078e0006 */
[----:B------:R-:W-:-:S05]  /*45b0*/  @P3 IMAD.MOV.U32 R3, RZ, RZ, R7 ;  /* 0x000000ffff033224 */ /* 0x000fca00078e0007 */
[----:B------:R0:W-:Y:S02]  /*45c0*/  @P3 STG.E desc[UR36][R2.64+0xc4], R51 ;  /* 0x0000c43302003986 */ /* 0x0001e4000c101924 */
[----:B0-----:R-:W-:Y:S02]  /*45d0*/  @P1 IMAD.MOV.U32 R2, RZ, RZ, R4 ;  /* 0x000000ffff021224 */ /* 0x001fe400078e0004 */
[----:B------:R-:W-:-:S05]  /*45e0*/  @P1 IMAD.MOV.U32 R3, RZ, RZ, R5 ;  /* 0x000000ffff031224 */ /* 0x000fca00078e0005 */
[----:B------:R0:W-:Y:S04]  /*45f0*/  @P1 STG.E desc[UR36][R2.64+0xe0], R11 ;  /* 0x0000e00b02001986 */ /* 0x0001e8000c101924 */
[----:B------:R1:W-:Y:S01]  /*4600*/  @P2 STG.E desc[UR36][R4.64+0xe4], R53 ;  /* 0x0000e43504002986 */ /* 0x0003e2000c101924 */
[----:B0-----:R-:W-:Y:S02]  /*4610*/  @P0 IMAD.MOV.U32 R2, RZ, RZ, R6 ;  /* 0x000000ffff020224 */ /* 0x001fe400078e0006 */
[----:B------:R-:W-:-:S05]  /*4620*/  @P0 IMAD.MOV.U32 R3, RZ, RZ, R7 ;  /* 0x000000ffff030224 */ /* 0x000fca00078e0007 */
[----:B------:R1:W-:Y:S04]  /*4630*/  @P0 STG.E desc[UR36][R2.64+0xe0], R13 ;  /* 0x0000e00d02000986 */ /* 0x0003e8000c101924 */
[----:B------:R1:W-:Y:S02]  /*4640*/  @P4 STG.E desc[UR36][R6.64+0xe4], R55 ;  /* 0x0000e43706004986 */ /* 0x0003e4000c101924 */
.L_x_101:
[----:B------:R-:W-:Y:S05]  /*4650*/  BSYNC B0 ;  /* 0x0000000000007941 */ /* 0x000fea0003800000 */
.L_x_39:
[----:B-1----:R-:W2:Y:S01]  /*4660*/  LDL.64 R2, [R1] ;  /* 0x0000000001027983 */ /* 0x002ea20000100a00 */
[----:B------:R-:W-:Y:S01]  /*4670*/  ULDC.64 UR4, c[0x0][0x650] ;  /* 0x0001940000047ab9 */ /* 0x000fe20000000a00 */
[----:B------:R1:W-:Y:S01]  /*4680*/  SYNCS.ARRIVE.TRANS64.A1T0 RZ, [R65+UR47], RZ ;  /* 0x000000ff41ff79a7 */ /* 0x0003e2000810002f */
[----:B------:R-:W-:Y:S01]  /*4690*/  PRMT R0, RZ, 0x7610, R0 ;  /* 0x00007610ff007816 */ /* 0x000fe20000000000 */
[----:B-----5:R-:W-:Y:S02]  /*46a0*/  IMAD.MOV.U32 R19, RZ, RZ, -0x1 ;  /* 0xffffffffff137424 */ /* 0x020fe400078e00ff */
[----:B------:R-:W-:Y:S01]  /*46b0*/  IMAD.MOV.U32 R22, RZ, RZ, -0x1 ;  /* 0xffffffffff167424 */ /* 0x000fe200078e00ff */
[----:B--2---:R-:W-:-:S04]  /*46c0*/  LEA R18, P0, R2, R18, 0x1 ;  /* 0x0000001202127211 */ /* 0x004fc800078008ff */
[----:B------:R-:W-:Y:S01]  /*46d0*/  LEA.HI.X R17, R2, R17, R23, 0x1, P0 ;  /* 0x0000001102117211 */ /* 0x000fe200000f0c17 */
[----:B------:R-:W-:Y:S01]  /*46e0*/  IMAD.MOV.U32 R2, RZ, RZ, -0x1 ;  /* 0xffffffffff027424 */ /* 0x000fe200078e00ff */
[----:B------:R-:W-:-:S04]  /*46f0*/  ISETP.GE.U32.AND P0, PT, R18, UR4, PT ;  /* 0x0000000412007c0c */ /* 0x000fc8000bf06070 */
[----:B------:R-:W-:-:S13]  /*4700*/  ISETP.GE.U32.AND.EX P0, PT, R17, UR5, PT, P0 ;  /* 0x0000000511007c0c */ /* 0x000fda000bf06100 */
[----:B-1----:R-:W-:Y:S05]  /*4710*/  @P0 BRA `(.L_x_102) ;  /* 0x0000000400700947 */ /* 0x002fea0003800000 */
[----:B0---4-:R-:W0:Y:S01]  /*4720*/  S2R R10, SR_CTAID.X ;  /* 0x00000000000a7919 */ /* 0x011e220000002500 */
[----:B---3--:R-:W1:Y:S01]  /*4730*/  LDC.64 R8, c[0x0][0x628] ;  /* 0x00018a00ff087b82 */ /* 0x008e620000000a00 */
[----:B------:R-:W-:Y:S01]  /*4740*/  ULDC UR4, c[0x0][0x150] ;  /* 0x0000540000047ab9 */ /* 0x000fe20000000800 */
[----:B------:R-:W-:Y:S01]  /*4750*/  IMAD.MOV.U32 R6, RZ, RZ, R18 ;  /* 0x000000ffff067224 */ /* 0x000fe200078e0012 */
[----:B------:R-:W2:Y:S01]  /*4760*/  S2R R20, SR_CTAID.Y ;  /* 0x0000000000147919 */ /* 0x000ea20000002600 */
[----:B------:R-:W-:-:S04]  /*4770*/  IMAD.MOV.U32 R7, RZ, RZ, R17 ;  /* 0x000000ffff077224 */ /* 0x000fc800078e0011 */
[----:B------:R-:W3:Y:S08]  /*4780*/  LDC R15, c[0x0][0x144] ;  /* 0x00005100ff0f7b82 */ /* 0x000ef00000000800 */
[----:B------:R-:W4:Y:S08]  /*4790*/  LDC R0, c[0x0][0x630] ;  /* 0x00018c00ff007b82 */ /* 0x000f300000000800 */
[----:B------:R-:W2:Y:S01]  /*47a0*/  LDC.64 R12, c[0x0][0x620] ;  /* 0x00018800ff0c7b82 */ /* 0x000ea20000000a00 */
[----:B-1----:R-:W-:-:S04]  /*47b0*/  ISETP.NE.U32.AND P0, PT, R8, RZ, PT ;  /* 0x000000ff0800720c */ /* 0x002fc80003f05070 */
[----:B------:R-:W-:Y:S02]  /*47c0*/  ISETP.NE.AND.EX P0, PT, R9, RZ, PT, P0 ;  /* 0x000000ff0900720c */ /* 0x000fe40003f05300 */
[----:B0-----:R-:W-:-:S05]  /*47d0*/  I2FP.F32.U32 R2, R10 ;  /* 0x0000000a00027245 */ /* 0x001fca0000201000 */
[----:B------:R-:W-:-:S04]  /*47e0*/  FMUL R2, R2, UR4 ;  /* 0x0000000402027c20 */ /* 0x000fc80008400000 */
[----:B------:R0:W1:Y:S02]  /*47f0*/  F2I.U32.TRUNC.NTZ R14, R2 ;  /* 0x00000002000e7305 */ /* 0x000064000020f000 */
[----:B---34-:R-:W-:Y:S05]  /*4800*/  @!P0 BRA `(.L_x_103) ;  /* 0x0000000000288947 */ /* 0x018fea0003800000 */
[----:B------:R-:W3:Y:S02]  /*4810*/  LDC R3, c[0x0][0x634] ;  /* 0x00018d00ff037b82 */ /* 0x000ee40000000800 */
[----:B---3--:R-:W-:-:S05]  /*4820*/  IADD3 R7, P0, R18, R3, RZ ;  /* 0x0000000312077210 */ /* 0x008fca0007f1e0ff */
[----:B------:R-:W-:-:S04]  /*4830*/  IMAD.X R11, RZ, RZ, R17, P0 ;  /* 0x000000ffff0b7224 */ /* 0x000fc800000e0611 */
[----:B0-----:R-:W-:-:S04]  /*4840*/  IMAD.WIDE.U32 R2, R11, R8, RZ ;  /* 0x000000080b027225 */ /* 0x001fc800078e00ff */
[----:B------:R-:W-:-:S04]  /*4850*/  IMAD.WIDE.U32 R4, P0, R7, R9, R2 ;  /* 0x0000000907047225 */ /* 0x000fc80007800002 */
[----:B------:R-:W-:-:S04]  /*4860*/  IMAD.WIDE.U32 R2, R7, R8, RZ ;  /* 0x0000000807027225 */ /* 0x000fc800078e00ff */
[----:B------:R-:W-:Y:S01]  /*4870*/  IMAD.X R7, RZ, RZ, RZ, P0 ;  /* 0x000000ffff077224 */ /* 0x000fe200000e06ff */
[----:B------:R-:W-:Y:S01]  /*4880*/  IADD3 RZ, P0, R3, R4, RZ ;  /* 0x0000000403ff7210 */ /* 0x000fe20007f1e0ff */
[----:B------:R-:W-:-:S04]  /*4890*/  IMAD.MOV.U32 R6, RZ, RZ, R5 ;  /* 0x000000ffff067224 */ /* 0x000fc800078e0005 */
[----:B------:R-:W-:-:S08]  /*48a0*/  IMAD.WIDE.U32.X R6, R11, R9, R6, P0 ;  /* 0x000000090b067225 */ /* 0x000fd000000e0406 */
.L_x_103:
[----:B------:R-:W3:Y:S01]  /*48b0*/  LDC.64 R26, c[0x0][0x640] ;  /* 0x00019000ff1a7b82 */ /* 0x000ee20000000a00 */
[-C--:B------:R-:W-:Y:S01]  /*48c0*/  SHF.R.U64 R11, R6, R0.reuse, R7 ;  /* 0x00000000060b7219 */ /* 0x080fe20000001207 */
[----:B------:R-:W-:Y:S01]  /*48d0*/  IMAD.MOV.U32 R19, RZ, RZ, R17 ;  /* 0x000000ffff137224 */ /* 0x000fe200078e0011 */
[----:B------:R-:W-:Y:S01]  /*48e0*/  SHF.R.U32.HI R0, RZ, R0, R7 ;  /* 0x00000000ff007219 */ /* 0x000fe20000011607 */
[----:B-1----:R-:W-:Y:S01]  /*48f0*/  IMAD.MOV R14, RZ, RZ, -R14 ;  /* 0x000000ffff0e7224 */ /* 0x002fe200078e0a0e */
[----:B------:R-:W-:Y:S01]  /*4900*/  IADD3 R5, P0, RZ, -R11, RZ ;  /* 0x8000000bff057210 */ /* 0x000fe20007f1e0ff */
[----:B------:R-:W-:Y:S01]  /*4910*/  ULDC UR4, c[0x0][0x154] ;  /* 0x0000550000047ab9 */ /* 0x000fe20000000800 */
[----:B------:R-:W-:Y:S01]  /*4920*/  IMAD.MOV.U32 R7, RZ, RZ, 0x1 ;  /* 0x00000001ff077424 */ /* 0x000fe200078e00ff */
[----:B------:R-:W1:Y:S01]  /*4930*/  LDC R4, c[0x0][0x618] ;  /* 0x00018600ff047b82 */ /* 0x000e620000000800 */
[----:B------:R-:W-:Y:S02]  /*4940*/  IMAD R22, R15, R14, R10 ;  /* 0x0000000e0f167224 */ /* 0x000fe400078e020a */
[----:B------:R-:W-:-:S04]  /*4950*/  IMAD.X R3, RZ, RZ, ~R0, P0 ;  /* 0x000000ffff037224 */ /* 0x000fc800000e0e00 */
[-C--:B--2---:R-:W-:Y:S01]  /*4960*/  IMAD R0, R3, R12.reuse, RZ ;  /* 0x0000000c03007224 */ /* 0x084fe200078e02ff */
[----:B------:R-:W2:Y:S01]  /*4970*/  LDC R6, c[0x0][0x608] ;  /* 0x00018200ff067b82 */ /* 0x000ea20000000800 */
[----:B0-----:R-:W-:-:S04]  /*4980*/  IMAD.WIDE.U32 R2, R5, R12, R18 ;  /* 0x0000000c05027225 */ /* 0x001fc800078e0012 */
[----:B------:R-:W-:Y:S01]  /*4990*/  IMAD R5, R5, R13, R0 ;  /* 0x0000000d05057224 */ /* 0x000fe200078e0200 */
[----:B------:R-:W-:Y:S02]  /*49a0*/  I2FP.F32.U32 R0, R20 ;  /* 0x0000001400007245 */ /* 0x000fe40000201000 */
[----:B------:R-:W0:Y:S01]  /*49b0*/  LDC R24, c[0x0][0x658] ;  /* 0x00019600ff187b82 */ /* 0x000e220000000800 */
[----:B------:R-:W-:Y:S01]  /*49c0*/  IMAD.IADD R3, R3, 0x1, R5 ;  /* 0x0000000103037824 */ /* 0x000fe200078e0205 */
[----:B---3--:R-:W-:Y:S01]  /*49d0*/  ISETP.NE.U32.AND P0, PT, R26, RZ, PT ;  /* 0x000000ff1a00720c */ /* 0x008fe20003f05070 */
[----:B------:R-:W-:Y:S01]  /*49e0*/  FMUL R0, R0, UR4 ;  /* 0x0000000400007c20 */ /* 0x000fe20008400000 */
[----:B------:R-:W-:Y:S02]  /*49f0*/  IMAD.MOV.U32 R5, RZ, RZ, -0x1 ;  /* 0xffffffffff057424 */ /* 0x000fe400078e00ff */
[----:B------:R-:W-:Y:S01]  /*4a00*/  ISETP.NE.AND.EX P0, PT, R27, RZ, PT, P0 ;  /* 0x000000ff1b00720c */ /* 0x000fe20003f05300 */
[----:B------:R3:W4:Y:S01]  /*4a10*/  F2I.U32.TRUNC.NTZ R12, R0 ;  /* 0x00000000000c7305 */ /* 0x000722000020f000 */
[----:B------:R-:W3:Y:S01]  /*4a20*/  LDC R15, c[0x0][0x148] ;  /* 0x00005200ff0f7b82 */ /* 0x000ee20000000800 */
[----:B-1----:R-:W-:-:S02]  /*4a30*/  SHF.R.U64 R10, R2, R4, R3 ;  /* 0x00000004020a7219 */ /* 0x002fc40000001203 */
[----:B------:R-:W-:-:S05]  /*4a40*/  SHF.R.U32.HI R3, RZ, R4, R3 ;  /* 0x00000004ff037219 */ /* 0x000fca0000011603 */
[----:B------:R-:W1:Y:S01]  /*4a50*/  LDC R14, c[0x0][0x600] ;  /* 0x00018000ff0e7b82 */ /* 0x000e620000000800 */
[-CC-:B--2---:R-:W-:Y:S02]  /*4a60*/  SHF.R.U64 R8, R10, R6.reuse, R3.reuse ;  /* 0x000000060a087219 */ /* 0x184fe40000001203 */
[----:B------:R-:W-:-:S05]  /*4a70*/  SHF.R.U32.HI R3, RZ, R6, R3 ;  /* 0x00000006ff037219 */ /* 0x000fca0000011603 */
[----:B------:R-:W2:Y:S01]  /*4a80*/  LDC R21, c[0x0][0x648] ;  /* 0x00019200ff157b82 */ /* 0x000ea20000000800 */
[-CC-:B0-----:R-:W-:Y:S02]  /*4a90*/  SHF.R.U64 R13, R8, R24.reuse, R3.reuse ;  /* 0x00000018080d7219 */ /* 0x181fe40000001203 */
[-C--:B------:R-:W-:Y:S02]  /*4aa0*/  SHF.L.U32 R5, R5, R24.reuse, RZ ;  /* 0x0000001805057219 */ /* 0x080fe400000006ff */
[-C--:B------:R-:W-:Y:S01]  /*4ab0*/  SHF.R.U32.HI R3, RZ, R24.reuse, R3 ;  /* 0x00000018ff037219 */ /* 0x080fe20000011603 */
[----:B------:R-:W-:Y:S01]  /*4ac0*/  IMAD.MOV.U32 R2, RZ, RZ, R13 ;  /* 0x000000ffff027224 */ /* 0x000fe200078e000d */
[----:B------:R-:W-:Y:S01]  /*4ad0*/  SHF.L.U32 R24, R7, R24, RZ ;  /* 0x0000001807187219 */ /* 0x000fe200000006ff */
[----:B------:R-:W0:Y:S01]  /*4ae0*/  LDC R25, c[0x0][0x638] ;  /* 0x00018e00ff197b82 */ /* 0x000e220000000800 */
[----:B------:R-:W-:-:S07]  /*4af0*/  LOP3.LUT R19, RZ, R5, RZ, 0x33, !PT ;  /* 0x00000005ff137212 */ /* 0x000fce00078e33ff */
[----:B------:R-:W0:Y:S01]  /*4b00*/  LDC R28, c[0x0][0x610] ;  /* 0x00018400ff1c7b82 */ /* 0x000e220000000800 */
[----:B----4-:R-:W-:Y:S05]  /*4b10*/  @!P0 BRA `(.L_x_104) ;  /* 0x0000000000288947 */ /* 0x010fea0003800000 */
[----:B---3--:R-:W3:Y:S02]  /*4b20*/  LDC R0, c[0x0][0x64c] ;  /* 0x00019300ff007b82 */ /* 0x008ee40000000800 */
        /* <DEDUP_REMOVED lines=9> */
.L_x_104:
[----:B------:R-:W4:Y:S01]  /*4bc0*/  LDC R4, c[0x0][0x65c] ;  /* 0x00019700ff047b82 */ /* 0x000f220000000800 */
[----:B--23--:R-:W-:Y:S01]  /*4bd0*/  SHF.R.U64 R0, R2, R21, R3 ;  /* 0x0000001502007219 */ /* 0x00cfe20000001203 */
[----:B-1----:R-:W-:Y:S01]  /*4be0*/  VIADD R3, R14, 0xffffffff ;  /* 0xffffffff0e037836 */ /* 0x002fe20000000000 */
[----:B------:R-:W-:Y:S01]  /*4bf0*/  LOP3.LUT R19, R8, R19, RZ, 0xc0, !PT ;  /* 0x0000001308137212 */ /* 0x000fe200078ec0ff */
[----:B------:R-:W-:Y:S02]  /*4c00*/  IMAD.MOV R12, RZ, RZ, -R12 ;  /* 0x000000ffff0c7224 */ /* 0x000fe400078e0a0c */
[----:B------:R-:W-:Y:S01]  /*4c10*/  IMAD.MOV R2, RZ, RZ, -R0 ;  /* 0x000000ffff027224 */ /* 0x000fe200078e0a00 */
[----:B------:R-:W-:Y:S01]  /*4c20*/  LOP3.LUT R3, R10, R3, RZ, 0xc0, !PT ;  /* 0x000000030a037212 */ /* 0x000fe200078ec0ff */
[----:B------:R-:W-:Y:S02]  /*4c30*/  IMAD R19, R24, R0, R19 ;  /* 0x0000000018137224 */ /* 0x000fe400078e0213 */
[----:B0-----:R-:W-:-:S04]  /*4c40*/  IMAD R0, R2, R25, R13 ;  /* 0x0000001902007224 */ /* 0x001fc800078e020d */
[----:B------:R-:W-:Y:S01]  /*4c50*/  IMAD R2, R0, R14, R3 ;  /* 0x0000000e00027224 */ /* 0x000fe200078e0203 */
[----:B----4-:R-:W-:Y:S01]  /*4c60*/  ISETP.NE.AND P0, PT, R4, 0x1, PT ;  /* 0x000000010400780c */ /* 0x010fe20003f05270 */
[----:B------:R-:W-:-:S05]  /*4c70*/  IMAD.MOV.U32 R4, RZ, RZ, 0x1 ;  /* 0x00000001ff047424 */ /* 0x000fca00078e00ff */
[----:B------:R-:W-:-:S07]  /*4c80*/  PRMT R0, R4, 0x7610, R0 ;  /* 0x0000761004007816 */ /* 0x000fce0000000000 */
[----:B------:R-:W-:-:S04]  /*4c90*/  @P0 IMAD R22, R15, R12, R20 ;  /* 0x0000000c0f160224 */ /* 0x000fc800078e0214 */
[----:B------:R-:W-:-:S05]  /*4ca0*/  IMAD R19, R19, R28, R22 ;  /* 0x0000001c13137224 */ /* 0x000fca00078e0216 */
[----:B------:R-:W-:Y:S02]  /*4cb0*/  SEL R22, R2, R19, !P0 ;  /* 0x0000001302167207 */ /* 0x000fe40004000000 */
[----:B------:R-:W-:Y:S01]  /*4cc0*/  SEL R19, R19, R2, !P0 ;  /* 0x0000000213137207 */ /* 0x000fe20004000000 */
[----:B------:R-:W-:-:S07]  /*4cd0*/  IMAD.MOV.U32 R2, RZ, RZ, R11 ;  /* 0x000000ffff027224 */ /* 0x000fce00078e000b */
.L_x_102:
[----:B------:R-:W-:Y:S02]  /*4ce0*/  LOP3.LUT P0, RZ, R0, 0xff, RZ, 0xc0, !PT ;  /* 0x000000ff00ff7812 */ /* 0x000fe4000780c0ff */
[----:B------:R-:W-:-:S11]  /*4cf0*/  LOP3.LUT R73, R73, 0x1, RZ, 0x3c, !PT ;  /* 0x0000000149497812 */ /* 0x000fd600078e3cff */
[----:B------:R-:W-:Y:S05]  /*4d00*/  @P0 BRA `(.L_x_105) ;  /* 0xffffffc800c40947 */ /* 0x000fea000383ffff */
[----:B------:R-:W-:Y:S05]  /*4d10*/  EXIT ;  /* 0x000000000000794d */ /* 0x000fea0003800000 */
.L_x_18:
[----:B------:R-:W-:-:S08]  /*4d20*/  ISETP.NE.AND P0, PT, R5, RZ, PT ;  /* 0x000000ff0500720c */ /* 0x000fd00003f05270 */
[----:B0-2---:R-:W0:-:S00]  /*4d30*/  USETMAXREG.DEALLOC.CTAPOOL 0x28 ;  /* 0x00000028000079c8 */ /* 0x005e0000080e0500 */
[----:B------:R-:W-:Y:S05]  /*4d40*/  @P0 EXIT ;  /* 0x000000000000094d */ /* 0x000fea0003800000 */
[----:B0-----:R-:W-:Y:S01]  /*4d50*/  LOP3.LUT P0, RZ, R8, 0xff, RZ, 0xc0, !PT ;  /* 0x000000ff08ff7812 */ /* 0x001fe2000780c0ff */
[----:B------:R-:W-:Y:S02]  /*4d60*/  IMAD.MOV.U32 R0, RZ, RZ, 0x1 ;  /* 0x00000001ff007424 */ /* 0x000fe400078e00ff */
[----:B------:R-:W-:-:S10]  /*4d70*/  IMAD.MOV.U32 R8, RZ, RZ, RZ ;  /* 0x000000ffff087224 */ /* 0x000fd400078e00ff */
[----:B------:R-:W-:Y:S05]  /*4d80*/  @!P0 BRA `(.L_x_106) ;  /* 0x0000000c003c8947 */ /* 0x000fea0003800000 */
[----:B------:R-:W0:Y:S01]  /*4d90*/  S2UR UR8, SR_CgaCtaId ;  /* 0x00000000000879c3 */ /* 0x000e220000008800 */
[----:B------:R-:W-:Y:S01]  /*4da0*/  LOP3.LUT P0, RZ, R4, 0x1f, RZ, 0xc0, !PT ;  /* 0x0000001f04ff7812 */ /* 0x000fe2000780c0ff */
[----:B------:R-:W-:Y:S01]  /*4db0*/  ULDC UR5, c[0x0][0x658] ;  /* 0x0001960000057ab9 */ /* 0x000fe20000000800 */
[----:B------:R-:W-:Y:S01]  /*4dc0*/  UMOV UR6, 0xffffffff ;  /* 0xffffffff00067882 */ /* 0x000fe20000000000 */
[----:B------:R-:W-:Y:S01]  /*4dd0*/  BSSY B0, `(.L_x_106) ;  /* 0x00000ca000007945 */ /* 0x000fe20003800000 */
[----:B------:R-:W-:Y:S01]  /*4de0*/  USHF.L.U32 UR6, UR6, UR5, URZ ;  /* 0x0000000506067299 */ /* 0x000fe2000800063f */
[C---:B------:R-:W-:Y:S01]  /*4df0*/  ISETP.NE.AND P2, PT, R3.reuse, RZ, PT ;  /* 0x000000ff0300720c */ /* 0x040fe20003f45270 */
[----:B------:R-:W-:Y:S01]  /*4e00*/  IMAD.MOV.U32 R9, RZ, RZ, 0x1 ;  /* 0x00000001ff097424 */ /* 0x000fe200078e00ff */
[----:B------:R-:W-:Y:S01]  /*4e10*/  ISETP.NE.OR P0, PT, R3, RZ, !P0 ;  /* 0x000000ff0300720c */ /* 0x000fe20004705670 */
[----:B------:R-:W-:Y:S01]  /*4e20*/  IMAD.MOV.U32 R0, RZ, RZ, 0x1 ;  /* 0x00000001ff007424 */ /* 0x000fe200078e00ff */
[----:B------:R-:W-:Y:S01]  /*4e30*/  LOP3.LUT R6, R16, 0x2, RZ, 0xfc, !PT ;  /* 0x0000000210067812 */ /* 0x000fe200078efcff */
[----:B------:R-:W-:Y:S01]  /*4e40*/  IMAD.MOV.U32 R8, RZ, RZ, RZ ;  /* 0x000000ffff087224 */ /* 0x000fe200078e00ff */
[----:B------:R-:W-:Y:S01]  /*4e50*/  ULDC UR4, c[0x0][0x600] ;  /* 0x0001800000047ab9 */ /* 0x000fe20000000800 */
[----:B------:R-:W-:Y:S01]  /*4e60*/  UMOV UR7, 0x1 ;  /* 0x0000000100077882 */ /* 0x000fe20000000000 */
[----:B------:R-:W-:-:S02]  /*4e70*/  UIADD3 UR22, UR40, 0x1, URZ ;  /* 0x0000000128167890 */ /* 0x000fc4000fffe03f */
[----:B------:R-:W-:Y:S02]  /*4e80*/  UIADD3 UR15, UR4, -0x1, URZ ;  /* 0xffffffff040f7890 */ /* 0x000fe4000fffe03f */
[----:B------:R-:W-:Y:S02]  /*4e90*/  USHF.L.U32 UR17, UR7, UR5, URZ ;  /* 0x0000000507117299 */ /* 0x000fe4000800063f */
[----:B------:R-:W-:Y:S01]  /*4ea0*/  ULOP3.LUT UR16, URZ, UR6, URZ, 0x33, !UPT ;  /* 0x000000063f107292 */ /* 0x000fe2000f8e333f */
[----:B------:R-:W-:Y:S01]  /*4eb0*/  ULDC.64 UR20, c[0x0][0x198] ;  /* 0x0000660000147ab9 */ /* 0x000fe20000000a00 */
[----:B0-----:R-:W-:-:S10]  /*4ec0*/  IMAD.U32 R7, RZ, RZ, UR8 ;  /* 0x00000008ff077e24 */ /* 0x001fd4000f8e00ff */
.L_x_118:
[----:B------:R-:W-:-:S03]  /*4ed0*/  UMOV UR4, 0xffffffff ;  /* 0xffffffff00047882 */ /* 0x000fc60000000000 */
[----:B------:R-:W-:Y:S05]  /*4ee0*/  BRA.DIV UR4, `(.L_x_107) ;  /* 0x0000001604607947 */ /* 0x000fea000b800000 */
[----:B------:R-:W-:-:S13]  /*4ef0*/  ELECT P6, URZ, PT ;  /* 0x00000000003f782f */ /* 0x000fda00038c0000 */
.L_x_141:
[----:B------:R-:W0:Y:S01]  /*4f00*/  LDC R3, c[0x0][0x28c] ;  /* 0x0000a300ff037b82 */ /* 0x000e220000000800 */
[----:B------:R-:W-:Y:S01]  /*4f10*/  BSSY B1, `(.L_x_108) ;  /* 0x000003c000017945 */ /* 0x000fe20003800000 */
[----:B0-----:R-:W-:-:S13]  /*4f20*/  ISETP.LT.OR P6, PT, R3, 0x1, !P6 ;  /* 0x000000010300780c */ /* 0x001fda00077c1670 */
[----:B------:R-:W-:Y:S05]  /*4f30*/  @P6 BRA `(.L_x_109) ;  /* 0x0000000000e46947 */ /* 0x000fea0003800000 */
[----:B------:R-:W-:Y:S02]  /*4f40*/  IMAD R7, R19, 0x2, R7 ;  /* 0x0000000213077824 */ /* 0x000fe400078e0207 */
[----:B------:R-:W-:Y:S02]  /*4f50*/  IMAD.SHL.U32 R22, R22, 0x40, RZ ;  /* 0x0000004016167824 */ /* 0x000fe400078e00ff */
[----:B------:R-:W-:Y:S02]  /*4f60*/  IMAD.MOV.U32 R14, RZ, RZ, RZ ;  /* 0x000000ffff0e7224 */ /* 0x000fe400078e00ff */
[----:B------:R-:W-:Y:S02]  /*4f70*/  IMAD.U32 R15, RZ, RZ, UR22 ;  /* 0x00000016ff0f7e24 */ /* 0x000fe4000f8e00ff */
[----:B------:R-:W-:Y:S02]  /*4f80*/  IMAD.MOV.U32 R3, RZ, RZ, R0 ;  /* 0x000000ffff037224 */ /* 0x000fe400078e0000 */
[----:B------:R-:W-:-:S02]  /*4f90*/  IMAD.MOV.U32 R4, RZ, RZ, R8 ;  /* 0x000000ffff047224 */ /* 0x000fc400078e0008 */
[----:B------:R-:W-:-:S07]  /*4fa0*/  IMAD.SHL.U32 R11, R7, 0x20, RZ ;  /* 0x00000020070b7824 */ /* 0x000fce00078e00ff */
.L_x_113:
[----:B------:R-:W0:Y:S01]  /*4fb0*/  S2UR UR4, SR_CgaCtaId ;  /* 0x00000000000479c3 */ /* 0x000e220000008800 */
[----:B------:R-:W-:Y:S02]  /*4fc0*/  MOV R10, 0x400 ;  /* 0x00000400000a7802 */ /* 0x000fe40000000f00 */
[----:B------:R-:W-:Y:S01]  /*4fd0*/  SHF.L.U32 R5, R3, 0x1f, RZ ;  /* 0x0000001f03057819 */ /* 0x000fe200000006ff */
[----:B0-----:R-:W-:-:S05]  /*4fe0*/  IMAD.U32 R7, RZ, RZ, UR4 ;  /* 0x00000004ff077e24 */ /* 0x001fca000f8e00ff */
[----:B------:R-:W-:Y:S02]  /*4ff0*/  LEA R13, R7, R10, 0x18 ;  /* 0x0000000a070d7211 */ /* 0x000fe400078ec0ff */
[----:B------:R-:W0:Y:S03]  /*5000*/  @!P2 LDC R10, c[0x0][0x500] ;  /* 0x00014000ff0aab82 */ /* 0x000e260000000800 */
[----:B------:R-:W-:-:S04]  /*5010*/  IMAD R12, R4, 0x8, R13 ;  /* 0x00000008040c7824 */ /* 0x000fc800078e020d */
[----:B------:R-:W1:Y:S02]  /*5020*/  SYNCS.PHASECHK.TRANS64.TRYWAIT P1, [R12+URZ+0x70], R5 ;  /* 0x000070050c0075a7 */ /* 0x000e64000802017f */
[----:B-1----:R-:W-:Y:S05]  /*5030*/  @!P1 BRA `(.L_x_110) ;  /* 0x00000014002c9947 */ /* 0x002fea0003800000 */
.L_x_142:
[----:B-1----:R-:W-:Y:S01]  /*5040*/  PRMT R5, R6, 0x9910, RZ ;  /* 0x0000991006057816 */ /* 0x002fe200000000ff */
[----:B0-----:R0:W-:Y:S03]  /*5050*/  @!P2 SYNCS.ARRIVE.TRANS64 RZ, [R12+URZ], R10 ;  /* 0x0000000a0cffa9a7 */ /* 0x0011e6000800003f */
[----:B------:R-:W-:-:S13]  /*5060*/  ISETP.NE.AND P1, PT, R5, 0x2, PT ;  /* 0x000000020500780c */ /* 0x000fda0003f25270 */
[----:B0-----:R-:W-:Y:S05]  /*5070*/  @P1 BRA `(.L_x_111) ;  /* 0x0000000000041947 */ /* 0x001fea0003800000 */
[----:B------:R-:W-:Y:S01]  /*5080*/  BPT.TRAP 0x1 ;  /* 0x000000040000795c */ /* 0x000fe20000300000 */
.L_x_111:
[----:B------:R-:W-:Y:S05]  /*5090*/  @P0 BRA `(.L_x_112) ;  /* 0x0000000000040947 */ /* 0x000fea0003800000 */
[----:B------:R-:W-:Y:S01]  /*50a0*/  BPT.TRAP 0x1 ;  /* 0x000000040000795c */ /* 0x000fe20000300000 */
.L_x_112:
[----:B------:R-:W-:Y:S01]  /*50b0*/  IMAD R5, R4, 0x2, R7 ;  /* 0x0000000204057824 */ /* 0x000fe200078e0207 */
[----:B------:R-:W-:Y:S01]  /*50c0*/  R2UR UR9, R12 ;  /* 0x000000000c0972ca */ /* 0x000fe200000e0000 */
[----:B------:R-:W-:Y:S01]  /*50d0*/  VIADD R15, R15, 0xffffffff ;  /* 0xffffffff0f0f7836 */ /* 0x000fe20000000000 */
[----:B------:R-:W-:Y:S01]  /*50e0*/  UIADD3 UR4, UP0, UR20, 0xf0, URZ ;  /* 0x000000f014047890 */ /* 0x000fe2000ff1e03f */
[----:B------:R-:W-:Y:S01]  /*50f0*/  IMAD.SHL.U32 R5, R5, 0x400, RZ ;  /* 0x0000040005057824 */ /* 0x000fe200078e00ff */
[----:B------:R-:W-:Y:S01]  /*5100*/  R2UR UR11, R11 ;  /* 0x000000000b0b72ca */ /* 0x000fe200000e0000 */
[----:B------:R-:W-:Y:S01]  /*5110*/  UIADD3 UR24, UP1, UR20, 0x1f0, URZ ;  /* 0x000001f014187890 */ /* 0x000fe2000ff3e03f */
[----:B------:R-:W-:Y:S01]  /*5120*/  R2UR UR10, R14 ;  /* 0x000000000e0a72ca */ /* 0x000fe200000e0000 */
[--C-:B------:R-:W-:Y:S01]  /*5130*/  IMAD R5, R5, 0x4, R13.reuse ;  /* 0x0000000405057824 */ /* 0x100fe200078e020d */
[----:B------:R-:W-:Y:S01]  /*5140*/  R2UR UR12, R2 ;  /* 0x00000000020c72ca */ /* 0x000fe200000e0000 */
[----:B------:R-:W-:Y:S01]  /*5150*/  IMAD R13, R4, 0x2000, R13 ;  /* 0x00002000040d7824 */ /* 0x000fe200078e020d */
[----:B------:R-:W-:Y:S01]  /*5160*/  R2UR UR18, R22 ;  /* 0x00000000161272ca */ /* 0x000fe200000e0000 */
[----:B------:R-:W-:Y:S01]  /*5170*/  VIADD R4, R4, 0x1 ;  /* 0x0000000104047836 */ /* 0x000fe20000000000 */
[----:B------:R-:W-:Y:S01]  /*5180*/  R2UR UR5, R5 ;  /* 0x00000000050572ca */ /* 0x000fe200000e0000 */
[----:B------:R-:W-:Y:S01]  /*5190*/  UIADD3.X UR25, URZ, UR21, URZ, UP1, !UPT ;  /* 0x000000153f197290 */ /* 0x000fe20008ffe43f */
[----:B------:R-:W-:Y:S01]  /*51a0*/  R2UR UR8, R13 ;  /* 0x000000000d0872ca */ /* 0x000fe200000e0000 */
[----:B------:R-:W-:Y:S01]  /*51b0*/  UMOV UR19, 0x30000 ;  /* 0x0003000000137882 */ /* 0x000fe20000000000 */
[----:B------:R-:W-:Y:S01]  /*51c0*/  ISETP.GT.AND P3, PT, R15, 0x1, PT ;  /* 0x000000010f00780c */ /* 0x000fe20003f64270 */
[----:B------:R-:W-:Y:S01]  /*51d0*/  UMOV UR6, 0x0 ;  /* 0x0000000000067882 */ /* 0x000fe20000000000 */
[----:B------:R-:W-:Y:S01]  /*51e0*/  UMOV UR7, 0x10000000 ;  /* 0x1000000000077882 */ /* 0x000fe20000000000 */
[----:B------:R-:W-:Y:S01]  /*51f0*/  ISETP.NE.AND P1, PT, R4, 0xe, PT ;  /* 0x0000000e0400780c */ /* 0x000fe20003f25270 */
[----:B------:R-:W-:-:S03]  /*5200*/  VIADD R14, R14, 0x20 ;  /* 0x000000200e0e7836 */ /* 0x000fc60000000000 */
[----:B------:R-:W-:Y:S02]  /*5210*/  SEL R10, RZ, 0x1, P1 ;  /* 0x00000001ff0a7807 */ /* 0x000fe40000800000 */
[----:B------:R-:W-:Y:S01]  /*5220*/  UIADD3 UR13, UR5, 0x200, URZ ;  /* 0x00000200050d7890 */ /* 0x000fe2000fffe03f */
[----:B------:R-:W-:Y:S01]  /*5230*/  SEL R4, R4, RZ, P1 ;  /* 0x000000ff04047207 */ /* 0x000fe20000800000 */
[----:B------:R-:W-:Y:S01]  /*5240*/  UIADD3.X UR5, URZ, UR21, URZ, UP0, !UPT ;  /* 0x000000153f057290 */ /* 0x000fe200087fe43f */
[----:B------:R-:W-:Y:S01]  /*5250*/  LOP3.LUT R3, R3, R10, RZ, 0x3c, !PT ;  /* 0x0000000a03037212 */ /* 0x000fe200078e3cff */
[----:B------:R-:W-:-:S03]  /*5260*/  UIADD3 UR14, UR8, 0x1c200, URZ ;  /* 0x0001c200080e7890 */ /* 0x000fc6000fffe03f */
[----:B------:R-:W-:-:S04]  /*5270*/  UMOV UR8, UR13 ;  /* 0x0000000d00087c82 */ /* 0x000fc80008000000 */
[----:B------:R0:W-:Y:S02]  /*5280*/  UTMALDG.3D.MULTICAST [UR8], [UR4], UR19, desc[UR6] ;  /* 0x00000608040073b4 */ /* 0x0001e40008011813 */
[----:B0-----:R-:W-:Y:S01]  /*5290*/  UMOV UR8, UR14 ;  /* 0x0000000e00087c82 */ /* 0x001fe20008000000 */
[----:B------:R-:W-:Y:S02]  /*52a0*/  UMOV UR11, UR18 ;  /* 0x00000012000b7c82 */ /* 0x000fe40008000000 */
[----:B------:R0:W-:Y:S02]  /*52b0*/  UTMALDG.3D [UR8], [UR24], desc[UR6] ;  /* 0x00000608180075b4 */ /* 0x0001e40008011000 */
[----:B0-----:R-:W-:Y:S05]  /*52c0*/  @P3 BRA `(.L_x_113) ;  /* 0xfffffffc00383947 */ /* 0x001fea000383ffff */
.L_x_109:
[----:B------:R-:W-:Y:S05]  /*52d0*/  BSYNC B1 ;  /* 0x0000000000017941 */ /* 0x000fea0003800000 */
.L_x_108:
[----:B------:R-:W2:Y:S01]  /*52e0*/  LDL.64 R12, [R1] ;  /* 0x00000000010c7983 */ /* 0x000ea20000100a00 */
[----:B------:R-:W-:Y:S01]  /*52f0*/  LOP3.LUT P4, RZ, R9, 0xff, RZ, 0xc0, !PT ;  /* 0x000000ff09ff7812 */ /* 0x000fe2000788c0ff */
[----:B------:R-:W-:Y:S01]  /*5300*/  VIADD R8, R8, UR40 ;  /* 0x0000002808087c36 */ /* 0x000fe20008000000 */
[----:B------:R-:W-:Y:S01]  /*5310*/  ULDC.64 UR4, c[0x0][0x650] ;  /* 0x0001940000047ab9 */ /* 0x000fe20000000a00 */
[----:B------:R-:W-:Y:S01]  /*5320*/  IMAD.U32 R5, RZ, RZ, UR40 ;  /* 0x00000028ff057e24 */ /* 0x000fe2000f8e00ff */
[----:B------:R-:W-:Y:S01]  /*5330*/  UISETP.GE.U32.AND UP0, UPT, UR40, 0xe, UPT ;  /* 0x0000000e2800788c */ /* 0x000fe2000bf06070 */
[----:B------:R-:W-:Y:S01]  /*5340*/  BSSY B1, `(.L_x_114) ;  /* 0x0000070000017945 */ /* 0x000fe20003800000 */
[----:B------:R-:W-:Y:S01]  /*5350*/  SHF.R.U32.HI R2, RZ, 0x1, R8 ;  /* 0x00000001ff027819 */ /* 0x000fe20000011608 */
[----:B------:R-:W-:Y:S01]  /*5360*/  IMAD.MOV.U32 R19, RZ, RZ, -0x1 ;  /* 0xffffffffff137424 */ /* 0x000fe200078e00ff */
[----:B------:R-:W-:Y:S01]  /*5370*/  ISETP.GT.U32.AND P1, PT, R8, 0xd, PT ;  /* 0x0000000d0800780c */ /* 0x000fe20003f24070 */
[----:B------:R-:W-:Y:S01]  /*5380*/  IMAD.MOV.U32 R22, RZ, RZ, -0x1 ;  /* 0xffffffffff167424 */ /* 0x000fe200078e00ff */
[----:B------:R-:W-:Y:S01]  /*5390*/  PLOP3.LUT P3, PT, PT, PT, UP0, 0x80, 0x0 ;  /* 0x000000000000781c */ /* 0x000fe20003f6f008 */
[----:B------:R-:W-:Y:S01]  /*53a0*/  IMAD.WIDE.U32 R2, R2, -0x6db6db6d, RZ ;  /* 0x9249249302027825 */ /* 0x000fe200078e00ff */
[----:B------:R-:W-:Y:S01]  /*53b0*/  ISETP.LT.U32.AND P1, PT, R5, 0xe, P1 ;  /* 0x0000000e0500780c */ /* 0x000fe20000f21070 */
[----:B------:R-:W0:Y:S01]  /*53c0*/  @P4 S2R R7, SR_CgaCtaId ;  /* 0x0000000000074919 */ /* 0x000e220000008800 */
[----:B------:R-:W-:Y:S01]  /*53d0*/  @P4 MOV R4, 0x400 ;  /* 0x0000040000044802 */ /* 0x000fe20000000f00 */
[----:B------:R-:W-:Y:S01]  /*53e0*/  IMAD.MOV.U32 R2, RZ, RZ, -0x1 ;  /* 0xffffffffff027424 */ /* 0x000fe200078e00ff */
[----:B------:R-:W-:-:S02]  /*53f0*/  SHF.R.U32.HI R5, RZ, 0x2, R3 ;  /* 0x00000002ff057819 */ /* 0x000fc40000011603 */
[----:B------:R-:W-:Y:S02]  /*5400*/  SEL R3, RZ, 0x1, !P1 ;  /* 0x00000001ff037807 */ /* 0x000fe40004800000 */
[----:B------:R-:W-:Y:S01]  /*5410*/  PRMT R9, RZ, 0x7610, R9 ;  /* 0x00007610ff097816 */ /* 0x000fe20000000009 */
[----:B------:R-:W-:Y:S01]  /*5420*/  IMAD R8, R5, -0xe, R8 ;  /* 0xfffffff205087824 */ /* 0x000fe200078e0208 */
[----:B------:R-:W-:Y:S02]  /*5430*/  LOP3.LUT R0, R0, R3, RZ, 0x3c, !PT ;  /* 0x0000000300007212 */ /* 0x000fe400078e3cff */
[----:B------:R-:W-:Y:S02]  /*5440*/  PRMT R3, RZ, 0x7610, R3 ;  /* 0x00007610ff037816 */ /* 0x000fe40000000003 */
[----:B------:R-:W-:Y:S02]  /*5450*/  @P3 LOP3.LUT R0, R0, 0x1, R5, 0x78, !PT ;  /* 0x0000000100003812 */ /* 0x000fe400078e7805 */
[----:B0-----:R-:W-:-:S04]  /*5460*/  @P4 LEA R4, R7, R4, 0x18 ;  /* 0x0000000407044211 */ /* 0x001fc800078ec0ff */
[----:B------:R0:W-:Y:S01]  /*5470*/  @P4 SYNCS.ARRIVE.TRANS64.A1T0 RZ, [R4+URZ+0x118], RZ ;  /* 0x000118ff04ff49a7 */ /* 0x0001e2000810003f */
[----:B--2---:R-:W-:-:S04]  /*5480*/  IADD3 R18, P4, R18, R12, RZ ;  /* 0x0000000c12127210 */ /* 0x004fc80007f9e0ff */
[----:B------:R-:W-:Y:S01]  /*5490*/  ISETP.GE.U32.AND P1, PT, R18, UR4, PT ;  /* 0x0000000412007c0c */ /* 0x000fe2000bf26070 */
[----:B------:R-:W-:-:S05]  /*54a0*/  IMAD.X R17, R17, 0x1, R23, P4 ;  /* 0x0000000111117824 */ /* 0x000fca00020e0617 */
[----:B------:R-:W-:-:S13]  /*54b0*/  ISETP.GE.U32.AND.EX P1, PT, R17, UR5, PT, P1 ;  /* 0x0000000511007c0c */ /* 0x000fda000bf26110 */
[----:B0-----:R-:W-:Y:S05]  /*54c0*/  @P1 BRA `(.L_x_115) ;  /* 0x00000004005c1947 */ /* 0x001fea0003800000 */
[----:B------:R-:W0:Y:S01]  /*54d0*/  S2R R12, SR_CTAID.X ;  /* 0x00000000000c7919 */ /* 0x000e220000002500 */
[----:B------:R-:W-:Y:S01]  /*54e0*/  ULDC.64 UR4, c[0x0][0x628] ;  /* 0x00018a0000047ab9 */ /* 0x000fe20000000a00 */
[----:B------:R-:W1:Y:S01]  /*54f0*/  LDC R13, c[0x0][0x144] ;  /* 0x00005100ff0d7b82 */ /* 0x000e620000000800 */
[----:B------:R-:W-:Y:S01]  /*5500*/  ISETP.NE.U32.AND P1, PT, RZ, UR4, PT ;  /* 0x00000004ff007c0c */ /* 0x000fe2000bf25070 */
[----:B------:R-:W2:Y:S01]  /*5510*/  S2R R10, SR_CTAID.Y ;  /* 0x00000000000a7919 */ /* 0x000ea20000002600 */
[----:B------:R-:W-:Y:S01]  /*5520*/  ULDC UR7, c[0x0][0x630] ;  /* 0x00018c0000077ab9 */ /* 0x000fe20000000800 */
[----:B------:R-:W-:Y:S01]  /*5530*/  ULDC UR8, c[0x0][0x150] ;  /* 0x0000540000087ab9 */ /* 0x000fe20000000800 */
[----:B------:R-:W-:Y:S01]  /*5540*/  ISETP.NE.AND.EX P1, PT, RZ, UR5, PT, P1 ;  /* 0x00000005ff007c0c */ /* 0x000fe2000bf25310 */
[----:B------:R-:W-:Y:S02]  /*5550*/  IMAD.MOV.U32 R2, RZ, RZ, R18 ;  /* 0x000000ffff027224 */ /* 0x000fe400078e0012 */
[----:B------:R-:W-:Y:S01]  /*5560*/  IMAD.MOV.U32 R3, RZ, RZ, R17 ;  /* 0x000000ffff037224 */ /* 0x000fe200078e0011 */
[----:B0-----:R-:W-:-:S09]  /*5570*/  I2FP.F32.U32 R14, R12 ;  /* 0x0000000c000e7245 */ /* 0x001fd20000201000 */
[----:B------:R-:W-:Y:S05]  /*5580*/  @!P1 BRA `(.L_x_116) ;  /* 0x0000000000289947 */ /* 0x000fea0003800000 */
[----:B------:R-:W-:Y:S02]  /*5590*/  ULDC UR6, c[0x0][0x634] ;  /* 0x00018d0000067ab9 */ /* 0x000fe40000000800 */
[----:B------:R-:W-:-:S05]  /*55a0*/  IADD3 R3, P1, R18, UR6, RZ ;  /* 0x0000000612037c10 */ /* 0x000fca000ff3e0ff */
[----:B------:R-:W-:-:S04]  /*55b0*/  IMAD.X R11, RZ, RZ, R17, P1 ;  /* 0x000000ffff0b7224 */ /* 0x000fc800008e0611 */
[----:B------:R-:W-:-:S04]  /*55c0*/  IMAD.WIDE.U32 R4, R11, UR4, RZ ;  /* 0x000000040b047c25 */ /* 0x000fc8000f8e00ff */
[----:B------:R-:W-:-:S04]  /*55d0*/  IMAD.WIDE.U32 R4, P1, R3, UR5, R4 ;  /* 0x0000000503047c25 */ /* 0x000fc8000f820004 */
[----:B------:R-:W-:-:S04]  /*55e0*/  IMAD.WIDE.U32 R2, R3, UR4, RZ ;  /* 0x0000000403027c25 */ /* 0x000fc8000f8e00ff */
[----:B------:R-:W-:Y:S01]  /*55f0*/  IMAD.MOV.U32 R2, RZ, RZ, R5 ;  /* 0x000000ffff027224 */ /* 0x000fe200078e0005 */
[----:B------:R-:W-:Y:S01]  /*5600*/  IADD3 RZ, P3, R3, R4, RZ ;  /* 0x0000000403ff7210 */ /* 0x000fe20007f7e0ff */
[----:B------:R-:W-:-:S04]  /*5610*/  IMAD.X R3, RZ, RZ, RZ, P1 ;  /* 0x000000ffff037224 */ /* 0x000fc800008e06ff */
[----:B------:R-:W-:-:S08]  /*5620*/  IMAD.WIDE.U32.X R2, R11, UR5, R2, P3 ;  /* 0x000000050b027c25 */ /* 0x000fd000098e0402 */
.L_x_116:
[----:B------:R-:W-:Y:S01]  /*5630*/  FMUL R14, R14, UR8 ;  /* 0x000000080e0e7c20 */ /* 0x000fe20008400000 */
[--C-:B------:R-:W-:Y:S01]  /*5640*/  SHF.R.U64 R11, R2, UR7, R3.reuse ;  /* 0x00000007020b7c19 */ /* 0x100fe20008001203 */
[----:B------:R-:W-:Y:S01]  /*5650*/  ULDC.64 UR4, c[0x0][0x620] ;  /* 0x0001880000047ab9 */ /* 0x000fe20000000a00 */
[----:B------:R-:W-:Y:S01]  /*5660*/  SHF.R.U32.HI R2, RZ, UR7, R3 ;  /* 0x00000007ff027c19 */ /* 0x000fe20008011603 */
[----:B------:R-:W-:Y:S01]  /*5670*/  IMAD.MOV.U32 R3, RZ, RZ, R17 ;  /* 0x000000ffff037224 */ /* 0x000fe200078e0011 */
[----:B------:R-:W-:Y:S01]  /*5680*/  IADD3 R15, P1, RZ, -R11, RZ ;  /* 0x8000000bff0f7210 */ /* 0x000fe20007f3e0ff */
[----:B------:R-:W0:Y:S01]  /*5690*/  F2I.U32.TRUNC.NTZ R14, R14 ;  /* 0x0000000e000e7305 */ /* 0x000e22000020f000 */
[----:B------:R-:W-:-:S03]  /*56a0*/  ULDC.64 UR6, c[0x0][0x640] ;  /* 0x0001900000067ab9 */ /* 0x000fc60000000a00 */
[----:B------:R-:W-:Y:S01]  /*56b0*/  IMAD.X R2, RZ, RZ, ~R2, P1 ;  /* 0x000000ffff027224 */ /* 0x000fe200008e0e02 */
[----:B------:R-:W-:-:S03]  /*56c0*/  ISETP.NE.U32.AND P1, PT, RZ, UR6, PT ;  /* 0x00000006ff007c0c */ /* 0x000fc6000bf25070 */
[----:B------:R-:W-:Y:S01]  /*56d0*/  IMAD R2, R2, UR4, RZ ;  /* 0x0000000402027c24 */ /* 0x000fe2000f8e02ff */
[----:B------:R-:W-:-:S03]  /*56e0*/  ISETP.NE.AND.EX P1, PT, RZ, UR7, PT, P1 ;  /* 0x00000007ff007c0c */ /* 0x000fc6000bf25310 */
[C---:B------:R-:W-:Y:S01]  /*56f0*/  IMAD R5, R15.reuse, UR5, R2 ;  /* 0x000000050f057c24 */ /* 0x040fe2000f8e0202 */
[----:B------:R-:W-:Y:S01]  /*5700*/  ULDC UR5, c[0x0][0x154] ;  /* 0x0000550000057ab9 */ /* 0x000fe20000000800 */
[----:B------:R-:W-:Y:S02]  /*5710*/  IMAD.MOV.U32 R2, RZ, RZ, R18 ;  /* 0x000000ffff027224 */ /* 0x000fe400078e0012 */
[----:B0-----:R-:W-:Y:S02]  /*5720*/  IMAD.MOV R4, RZ, RZ, -R14 ;  /* 0x000000ffff047224 */ /* 0x001fe400078e0a0e */
[----:B------:R-:W-:Y:S01]  /*5730*/  IMAD.WIDE.U32 R2, R15, UR4, R2 ;  /* 0x000000040f027c25 */ /* 0x000fe2000f8e0002 */
[----:B------:R-:W-:-:S03]  /*5740*/  ULDC UR4, c[0x0][0x618] ;  /* 0x0001860000047ab9 */ /* 0x000fc60000000800 */
[----:B-1----:R-:W-:Y:S01]  /*5750*/  IMAD R12, R13, R4, R12 ;  /* 0x000000040d0c7224 */ /* 0x002fe200078e020c */
[----:B--2---:R-:W-:Y:S01]  /*5760*/  I2FP.F32.U32 R4, R10 ;  /* 0x0000000a00047245 */ /* 0x004fe20000201000 */
[----:B------:R-:W0:Y:S01]  /*5770*/  LDC R13, c[0x0][0x148] ;  /* 0x00005200ff0d7b82 */ /* 0x000e220000000800 */
[----:B------:R-:W-:-:S03]  /*5780*/  IMAD.IADD R3, R3, 0x1, R5 ;  /* 0x0000000103037824 */ /* 0x000fc600078e0205 */
[----:B------:R-:W-:Y:S02]  /*5790*/  FMUL R4, R4, UR5 ;  /* 0x0000000504047c20 */ /* 0x000fe40008400000 */
[--C-:B------:R-:W-:Y:S02]  /*57a0*/  SHF.R.U64 R14, R2, UR4, R3.reuse ;  /* 0x00000004020e7c19 */ /* 0x100fe40008001203 */
[----:B------:R-:W-:Y:S01]  /*57b0*/  SHF.R.U32.HI R3, RZ, UR4, R3 ;  /* 0x00000004ff037c19 */ /* 0x000fe20008011603 */
[----:B------:R1:W2:Y:S01]  /*57c0*/  F2I.U32.TRUNC.NTZ R20, R4 ;  /* 0x0000000400147305 */ /* 0x0002a2000020f000 */
[----:B------:R-:W-:Y:S02]  /*57d0*/  ULDC UR4, c[0x0][0x608] ;  /* 0x0001820000047ab9 */ /* 0x000fe40000000800 */
[--C-:B------:R-:W-:Y:S02]  /*57e0*/  SHF.R.U64 R19, R14, UR4, R3.reuse ;  /* 0x000000040e137c19 */ /* 0x100fe40008001203 */
[----:B------:R-:W-:Y:S01]  /*57f0*/  SHF.R.U32.HI R2, RZ, UR4, R3 ;  /* 0x00000004ff027c19 */ /* 0x000fe20008011603 */
[----:B------:R-:W-:-:S03]  /*5800*/  ULDC UR4, c[0x0][0x658] ;  /* 0x0001960000047ab9 */ /* 0x000fc60000000800 */
[--C-:B------:R-:W-:Y:S02]  /*5810*/  SHF.R.U64 R15, R19, UR4, R2.reuse ;  /* 0x00000004130f7c19 */ /* 0x100fe40008001202 */
[----:B------:R-:W-:-:S03]  /*5820*/  SHF.R.U32.HI R21, RZ, UR4, R2 ;  /* 0x00000004ff157c19 */ /* 0x000fc60008011602 */
[----:B------:R-:W-:Y:S02]  /*5830*/  IMAD.MOV.U32 R2, RZ, RZ, R15 ;  /* 0x000000ffff027224 */ /* 0x000fe400078e000f */
[----:B------:R-:W-:Y:S01]  /*5840*/  IMAD.MOV.U32 R3, RZ, RZ, R21 ;  /* 0x000000ffff037224 */ /* 0x000fe200078e0015 */
[----:B-12---:R-:W-:Y:S06]  /*5850*/  @!P1 BRA `(.L_x_117) ;  /* 0x0000000000289947 */ /* 0x006fec0003800000 */
        /* <DEDUP_REMOVED lines=10> */
.L_x_117:
[----:B------:R-:W1:Y:S01]  /*5900*/  LDC R4, c[0x0][0x65c] ;  /* 0x00019700ff047b82 */ /* 0x000e620000000800 */
[----:B------:R-:W-:Y:S01]  /*5910*/  ULDC UR4, c[0x0][0x648] ;  /* 0x0001920000047ab9 */ /* 0x000fe20000000800 */
[----:B------:R-:W-:Y:S01]  /*5920*/  LOP3.LUT R19, R19, UR16, RZ, 0xc0, !PT ;  /* 0x0000001013137c12 */ /* 0x000fe2000f8ec0ff */
[----:B------:R-:W-:Y:S01]  /*5930*/  IMAD.MOV R20, RZ, RZ, -R20 ;  /* 0x000000ffff147224 */ /* 0x000fe200078e0a14 */
[----:B------:R-:W-:Y:S01]  /*5940*/  SHF.R.U64 R2, R2, UR4, R3 ;  /* 0x0000000402027c19 */ /* 0x000fe20008001203 */
[----:B------:R-:W-:Y:S01]  /*5950*/  ULDC UR4, c[0x0][0x638] ;  /* 0x00018e0000047ab9 */ /* 0x000fe20000000800 */
[----:B------:R-:W-:Y:S01]  /*5960*/  LOP3.LUT R14, R14, UR15, RZ, 0xc0, !PT ;  /* 0x0000000f0e0e7c12 */ /* 0x000fe2000f8ec0ff */
[----:B------:R-:W-:Y:S01]  /*5970*/  ULDC UR5, c[0x0][0x610] ;  /* 0x0001840000057ab9 */ /* 0x000fe20000000800 */
[----:B------:R-:W-:Y:S02]  /*5980*/  IMAD.MOV.U32 R3, RZ, RZ, 0x1 ;  /* 0x00000001ff037424 */ /* 0x000fe400078e00ff */
[----:B------:R-:W-:Y:S01]  /*5990*/  IMAD R19, R2, UR17, R19 ;  /* 0x0000001102137c24 */ /* 0x000fe2000f8e0213 */
[----:B-1----:R-:W-:Y:S01]  /*59a0*/  ISETP.NE.AND P1, PT, R4, 0x1, PT ;  /* 0x000000010400780c */ /* 0x002fe20003f25270 */
[----:B------:R-:W-:-:S02]  /*59b0*/  IMAD.MOV R4, RZ, RZ, -R2 ;  /* 0x000000ffff047224 */ /* 0x000fc400078e0a02 */
[----:B------:R-:W-:Y:S02]  /*59c0*/  IMAD.MOV.U32 R2, RZ, RZ, R11 ;  /* 0x000000ffff027224 */ /* 0x000fe400078e000b */
[----:B------:R-:W-:Y:S01]  /*59d0*/  IMAD R15, R4, UR4, R15 ;  /* 0x00000004040f7c24 */ /* 0x000fe2000f8e020f */
[----:B------:R-:W-:-:S03]  /*59e0*/  ULDC UR4, c[0x0][0x600] ;  /* 0x0001800000047ab9 */ /* 0x000fc60000000800 */
[----:B------:R-:W-:-:S04]  /*59f0*/  IMAD R15, R15, UR4, R14 ;  /* 0x000000040f0f7c24 */ /* 0x000fc8000f8e020e */
[----:B0-----:R-:W-:-:S04]  /*5a00*/  @P1 IMAD R12, R13, R20, R10 ;  /* 0x000000140d0c1224 */ /* 0x001fc800078e020a */
[----:B------:R-:W-:-:S05]  /*5a10*/  IMAD R12, R19, UR5, R12 ;  /* 0x00000005130c7c24 */ /* 0x000fca000f8e020c */
[----:B------:R-:W-:Y:S02]  /*5a20*/  SEL R22, R15, R12, !P1 ;  /* 0x0000000c0f167207 */ /* 0x000fe40004800000 */
[----:B------:R-:W-:-:S07]  /*5a30*/  SEL R19, R12, R15, !P1 ;  /* 0x0000000f0c137207 */ /* 0x000fce0004800000 */
.L_x_115:
[----:B------:R-:W-:Y:S05]  /*5a40*/  BSYNC B1 ;  /* 0x0000000000017941 */ /* 0x000fea0003800000 */
.L_x_114:
[----:B------:R-:W-:-:S13]  /*5a50*/  LOP3.LUT P1, RZ, R3, 0xff, RZ, 0xc0, !PT ;  /* 0x000000ff03ff7812 */ /* 0x000fda000782c0ff */
[----:B------:R-:W-:Y:S05]  /*5a60*/  @P1 BRA `(.L_x_118) ;  /* 0xfffffff400181947 */ /* 0x000fea000383ffff */
[----:B------:R-:W-:Y:S05]  /*5a70*/  BSYNC B0 ;  /* 0x0000000000007941 */ /* 0x000fea0003800000 */
.L_x_106:
[----:B------:R-:W-:-:S03]  /*5a80*/  UMOV UR4, 0xffffffff ;  /* 0xffffffff00047882 */ /* 0x000fc60000000000 */
[----:B------:R-:W-:Y:S05]  /*5a90*/  BRA.DIV UR4, `(.L_x_119) ;  /* 0x0000000a04a87947 */ /* 0x000fea000b800000 */
[----:B------:R-:W-:-:S13]  /*5aa0*/  ELECT P6, URZ, PT ;  /* 0x00000000003f782f */ /* 0x000fda00038c0000 */
.L_x_145:
[----:B------:R-:W-:Y:S04]  /*5ab0*/  BSSY B0, `(.L_x_120) ;  /* 0x0000085000007945 */ /* 0x000fe80003800000 */
[----:B------:R-:W-:Y:S05]  /*5ac0*/  @!P6 BRA `(.L_x_121) ;  /* 0x00000008000ce947 */ /* 0x000fea0003800000 */
[----:B------:R-:W-:-:S04]  /*5ad0*/  LOP3.LUT R16, R16, 0x2, RZ, 0xfc, !PT ;  /* 0x0000000210107812 */ /* 0x000fc800078efcff */
[----:B------:R-:W-:-:S13]  /*5ae0*/  ISETP.NE.AND P0, PT, R16, 0x3, PT ;  /* 0x000000031000780c */ /* 0x000fda0003f05270 */
[----:B------:R-:W-:Y:S05]  /*5af0*/  @!P0 BRA `(.L_x_122) ;  /* 0x0000000000048947 */ /* 0x000fea0003800000 */
[----:B------:R-:W-:Y:S01]  /*5b00*/  BPT.TRAP 0x1 ;  /* 0x000000040000795c */ /* 0x000fe20000300000 */
.L_x_122:
[----:B------:R-:W0:Y:S01]  /*5b10*/  S2R R3, SR_CgaCtaId ;  /* 0x0000000000037919 */ /* 0x000e220000008800 */
[----:B------:R-:W-:-:S04]  /*5b20*/  MOV R2, 0x400 ;  /* 0x0000040000027802 */ /* 0x000fc80000000f00 */
[----:B0-----:R-:W-:Y:S02]  /*5b30*/  LEA R3, R3, R2, 0x18 ;  /* 0x0000000203037211 */ /* 0x001fe400078ec0ff */
[----:B------:R-:W-:-:S03]  /*5b40*/  SHF.L.U32 R2, R0, 0x1f, RZ ;  /* 0x0000001f00027819 */ /* 0x000fc600000006ff */
[----:B------:R-:W-:-:S04]  /*5b50*/  VIADD R3, R3, 0x70 ;  /* 0x0000007003037836 */ /* 0x000fc80000000000 */
[C---:B------:R-:W-:Y:S02]  /*5b60*/  IMAD R7, R8.reuse, 0x8, R3 ;  /* 0x0000000808077824 */ /* 0x040fe400078e0203 */
[----:B------:R-:W-:Y:S02]  /*5b70*/  VIADD R8, R8, 0x1 ;  /* 0x0000000108087836 */ /* 0x000fe40000000000 */
[----:B------:R-:W0:Y:S03]  /*5b80*/  SYNCS.PHASECHK.TRANS64.TRYWAIT P0, [R7+URZ], R2 ;  /* 0x00000002070075a7 */ /* 0x000e26000800017f */
[----:B------:R-:W-:-:S04]  /*5b90*/  ISETP.NE.AND P1, PT, R8, 0xe, PT ;  /* 0x0000000e0800780c */ /* 0x000fc80003f25270 */
[----:B------:R-:W-:Y:S02]  /*5ba0*/  SEL R5, RZ, 0x1, P1 ;  /* 0x00000001ff057807 */ /* 0x000fe40000800000 */
[----:B------:R-:W-:Y:S02]  /*5bb0*/  SEL R8, R8, RZ, P1 ;  /* 0x000000ff08087207 */ /* 0x000fe40000800000 */
[----:B------:R-:W-:-:S03]  /*5bc0*/  LOP3.LUT R5, R0, R5, RZ, 0x3c, !PT ;  /* 0x0000000500057212 */ /* 0x000fc600078e3cff */
[----:B------:R-:W-:Y:S01]  /*5bd0*/  IMAD R9, R8, 0x8, R3 ;  /* 0x0000000808097824 */ /* 0x000fe200078e0203 */
[----:B------:R-:W-:Y:S01]  /*5be0*/  SHF.L.U32 R4, R5, 0x1f, RZ ;  /* 0x0000001f05047819 */ /* 0x000fe200000006ff */
[----:B0-----:R-:W-:Y:S06]  /*5bf0*/  @!P0 BRA `(.L_x_123) ;  /* 0x0000000800708947 */ /* 0x001fec0003800000 */
.L_x_146:
[----:B------:R-:W1:Y:S01]  /*5c00*/  SYNCS.PHASECHK.TRANS64.TRYWAIT P0, [R9+URZ], R4 ;  /* 0x00000004090075a7 */ /* 0x000e62000800017f */
[----:B------:R-:W-:-:S05]  /*5c10*/  VIADD R0, R8, 0x1 ;  /* 0x0000000108007836 */ /* 0x000fca0000000000 */
[----:B------:R-:W-:-:S04]  /*5c20*/  ISETP.NE.AND P1, PT, R0, 0xe, PT ;  /* 0x0000000e0000780c */ /* 0x000fc80003f25270 */
[----:B0-----:R-:W-:Y:S02]  /*5c30*/  SEL R2, RZ, 0x1, P1 ;  /* 0x00000001ff027807 */ /* 0x001fe40000800000 */
[----:B------:R-:W-:Y:S02]  /*5c40*/  SEL R0, R0, RZ, P1 ;  /* 0x000000ff00007207 */ /* 0x000fe40000800000 */
[----:B------:R-:W-:-:S03]  /*5c50*/  LOP3.LUT R7, R5, R2, RZ, 0x3c, !PT ;  /* 0x0000000205077212 */ /* 0x000fc600078e3cff */
[----:B------:R-:W-:Y:S01]  /*5c60*/  IMAD R6, R0, 0x8, R3 ;  /* 0x0000000800067824 */ /* 0x000fe200078e0203 */
[----:B------:R-:W-:Y:S01]  /*5c70*/  SHF.L.U32 R5, R7, 0x1f, RZ ;  /* 0x0000001f07057819 */ /* 0x000fe200000006ff */
[----:B-1----:R-:W-:Y:S06]  /*5c80*/  @!P0 BRA `(.L_x_124) ;  /* 0x0000000800608947 */ /* 0x002fec0003800000 */
.L_x_147:
[----:B------:R-:W1:Y:S01]  /*5c90*/  SYNCS.PHASECHK.TRANS64.TRYWAIT P0, [R6+URZ], R5 ;  /* 0x00000005060075a7 */ /* 0x000e62000800017f */
[----:B------:R-:W-:-:S05]  /*5ca0*/  VIADD R0, R0, 0x1 ;  /* 0x0000000100007836 */ /* 0x000fca0000000000 */
[----:B------:R-:W-:-:S04]  /*5cb0*/  ISETP.NE.AND P1, PT, R0, 0xe, PT ;  /* 0x0000000e0000780c */ /* 0x000fc80003f25270 */
[----:B------:R-:W-:Y:S02]  /*5cc0*/  SEL R2, RZ, 0x1, P1 ;  /* 0x00000001ff027807 */ /* 0x000fe40000800000 */
[----:B------:R-:W-:Y:S02]  /*5cd0*/  SEL R0, R0, RZ, P1 ;  /* 0x000000ff00007207 */ /* 0x000fe40000800000 */
[----:B------:R-:W-:-:S03]  /*5ce0*/  LOP3.LUT R7, R7, R2, RZ, 0x3c, !PT ;  /* 0x0000000207077212 */ /* 0x000fc600078e3cff */
[----:B0-----:R-:W-:Y:S01]  /*5cf0*/  IMAD R9, R0, 0x8, R3 ;  /* 0x0000000800097824 */ /* 0x001fe200078e0203 */
[----:B------:R-:W-:Y:S01]  /*5d00*/  SHF.L.U32 R4, R7, 0x1f, RZ ;  /* 0x0000001f07047819 */ /* 0x000fe200000006ff */
[----:B-1----:R-:W-:Y:S06]  /*5d10*/  @!P0 BRA `(.L_x_125) ;  /* 0x0000000800508947 */ /* 0x002fec0003800000 */
.L_x_148:
        /* <DEDUP_REMOVED lines=9> */
.L_x_149:
        /* <DEDUP_REMOVED lines=9> */
.L_x_150:
        /* <DEDUP_REMOVED lines=9> */
.L_x_151:
        /* <DEDUP_REMOVED lines=9> */
.L_x_152:
        /* <DEDUP_REMOVED lines=9> */
.L_x_153:
        /* <DEDUP_REMOVED lines=9> */
.L_x_154:
        /* <DEDUP_REMOVED lines=9> */
.L_x_155:
        /* <DEDUP_REMOVED lines=9> */
.L_x_156:
        /* <DEDUP_REMOVED lines=9> */
.L_x_157:
[----:B------:R-:W1:Y:S01]  /*6230*/  SYNCS.PHASECHK.TRANS64.TRYWAIT P0, [R6+URZ], R5 ;  /* 0x00000005060075a7 */ /* 0x000e62000800017f */
[----:B------:R-:W-:-:S05]  /*6240*/  VIADD R0, R0, 0x1 ;  /* 0x0000000100007836 */ /* 0x000fca0000000000 */
[----:B------:R-:W-:-:S04]  /*6250*/  ISETP.NE.AND P1, PT, R0, 0xe, PT ;  /* 0x0000000e0000780c */ /* 0x000fc80003f25270 */
[----:B------:R-:W-:Y:S02]  /*6260*/  SEL R2, RZ, 0x1, P1 ;  /* 0x00000001ff027807 */ /* 0x000fe40000800000 */
[----:B------:R-:W-:Y:S02]  /*6270*/  SEL R0, R0, RZ, P1 ;  /* 0x000000ff00007207 */ /* 0x000fe40000800000 */
[----:B------:R-:W-:Y:S01]  /*6280*/  LOP3.LUT R2, R7, R2, RZ, 0x3c, !PT ;  /* 0x0000000207027212 */ /* 0x000fe200078e3cff */
[----:B-1----:R-:W-:Y:S06]  /*6290*/  @!P0 BRA `(.L_x_135) ;  /* 0x0000000400b88947 */ /* 0x002fec0003800000 */
.L_x_158:
[----:B------:R-:W-:Y:S01]  /*62a0*/  IMAD R3, R0, 0x8, R3 ;  /* 0x0000000800037824 */ /* 0x000fe200078e0203 */
[----:B------:R-:W-:-:S07]  /*62b0*/  SHF.L.U32 R0, R2, 0x1f, RZ ;  /* 0x0000001f02007819 */ /* 0x000fce00000006ff */
.L_x_136:
[----:B--2---:R2:W4:Y:S02]  /*62c0*/  SYNCS.PHASECHK.TRANS64.TRYWAIT P0, [R3+URZ], R0 ;  /* 0x00000000030075a7 */ /* 0x004524000800017f */
[----:B----4-:R-:W-:Y:S05]  /*62d0*/  @!P0 NANOSLEEP.SYNCS 0x989680 ;  /* 0x009896800000895d */ /* 0x010fea0003900000 */
[----:B------:R-:W4:Y:S02]  /*62e0*/  @!P0 SYNCS.PHASECHK.TRANS64 P0, [R3+URZ], R0 ;  /* 0x00000000030085a7 */ /* 0x000f24000800007f */
[----:B----4-:R-:W-:Y:S05]  /*62f0*/  @!P0 BRA `(.L_x_136) ;  /* 0xfffffffc00f08947 */ /* 0x010fea000383ffff */
.L_x_121:
[----:B------:R-:W-:Y:S05]  /*6300*/  BSYNC B0 ;  /* 0x0000000000007941 */ /* 0x000fea0003800000 */
.L_x_120:
[----:B------:R-:W-:Y:S05]  /*6310*/  EXIT ;  /* 0x000000000000794d */ /* 0x000fea0003800000 */
.L_x_20:
[----:B-1----:R1:W2:Y:S02]  /*6320*/  SYNCS.PHASECHK.TRANS64.TRYWAIT P0, [R64+URZ], R3 ;  /* 0x00000003400075a7 */ /* 0x0022a4000800017f */
[----:B--2---:R-:W-:Y:S05]  /*6330*/  @!P0 NANOSLEEP.SYNCS 0x989680 ;  /* 0x009896800000895d */ /* 0x004fea0003900000 */
[----:B------:R-:W2:Y:S02]  /*6340*/  @!P0 SYNCS.PHASECHK.TRANS64 P0, [R64+URZ], R3 ;  /* 0x00000003400085a7 */ /* 0x000ea4000800007f */
[----:B--2---:R-:W-:Y:S05]  /*6350*/  @!P0 BRA `(.L_x_20) ;  /* 0xfffffffc00f08947 */ /* 0x004fea000383ffff */
[----:B------:R-:W-:Y:S05]  /*6360*/  BRA `(.L_x_137) ;  /* 0xffffffb400407947 */ /* 0x000fea000383ffff */
.L_x_25:
[----:B--2---:R2:W3:Y:S02]  /*6370*/  SYNCS.PHASECHK.TRANS64.TRYWAIT P1, [R3+URZ], R0 ;  /* 0x00000000030075a7 */ /* 0x0044e4000802017f */
[----:B---3--:R-:W-:Y:S05]  /*6380*/  @!P1 NANOSLEEP.SYNCS 0x989680 ;  /* 0x009896800000995d */ /* 0x008fea0003900000 */
[----:B------:R-:W3:Y:S02]  /*6390*/  @!P1 SYNCS.PHASECHK.TRANS64 P1, [R3+URZ], R0 ;  /* 0x00000000030095a7 */ /* 0x000ee4000802007f */
[----:B---3--:R-:W-:Y:S05]  /*63a0*/  @!P1 BRA `(.L_x_25) ;  /* 0xfffffffc00f09947 */ /* 0x008fea000383ffff */
[----:B------:R-:W-:Y:S05]  /*63b0*/  BRA `(.L_x_24) ;  /* 0xffffffb400a47947 */ /* 0x000fea000383ffff */
.L_x_30:
[----:B--2---:R-:W-:-:S04]  /*63c0*/  IMAD.U32 R5, RZ, RZ, UR4 ;  /* 0x00000004ff057e24 */ /* 0x004fc8000f8e00ff */
[----:B------:R2:W3:Y:S03]  /*63d0*/  SYNCS.PHASECHK.TRANS64.TRYWAIT P1, [R5+URZ], R4 ;  /* 0x00000004050075a7 */ /* 0x0004e6000802017f */
[----:B---3--:R-:W-:Y:S05]  /*63e0*/  @!P1 NANOSLEEP.SYNCS 0x989680 ;  /* 0x009896800000995d */ /* 0x008fea0003900000 */
[----:B------:R-:W3:Y:S02]  /*63f0*/  @!P1 SYNCS.PHASECHK.TRANS64 P1, [R5+URZ], R4 ;  /* 0x00000004050095a7 */ /* 0x000ee4000802007f */
[----:B---3--:R-:W-:Y:S05]  /*6400*/  @!P1 BRA `(.L_x_30) ;  /* 0xfffffffc00ec9947 */ /* 0x008fea000383ffff */
[----:B------:R-:W-:Y:S05]  /*6410*/  BRA `(.L_x_29) ;  /* 0xffffffb8005c7947 */ /* 0x000fea000383ffff */
.L_x_38:
[----:B-1----:R1:W2:Y:S02]  /*6420*/  SYNCS.PHASECHK.TRANS64.TRYWAIT P0, [R64+URZ+0x10], R3 ;  /* 0x00001003400075a7 */ /* 0x0022a4000800017f */
[----:B--2---:R-:W-:Y:S05]  /*6430*/  @!P0 NANOSLEEP.SYNCS 0x989680 ;  /* 0x009896800000895d */ /* 0x004fea0003900000 */
[----:B------:R-:W2:Y:S02]  /*6440*/  @!P0 SYNCS.PHASECHK.TRANS64 P0, [R64+URZ+0x10], R3 ;  /* 0x00001003400085a7 */ /* 0x000ea4000800007f */
[----:B--2---:R-:W-:Y:S05]  /*6450*/  @!P0 BRA `(.L_x_38) ;  /* 0xfffffffc00f08947 */ /* 0x004fea000383ffff */
[----:B------:R-:W-:Y:S05]  /*6460*/  BRA `(.L_x_138) ;  /* 0xffffffbc00b47947 */ /* 0x000fea000383ffff */
.L_x_107:
[----:B------:R-:W-:Y:S01]  /*6470*/  BSSY B1, `(.L_x_139) ;  /* 0x0000006000017945 */ /* 0x000fe20003800000 */
[----:B------:R-:W-:-:S07]  /*6480*/  IMAD.MOV.U32 R15, RZ, RZ, -0x1 ;  /* 0xffffffffff0f7424 */ /* 0x000fce00078e00ff */
[----:B---3-5:R-:W-:Y:S05]  /*6490*/  WARPSYNC.COLLECTIVE R15, `(.L_x_140) ;  /* 0x000000000f0c7348 */ /* 0x028fea0003c00000 */
[----:B------:R-:W-:Y:S02]  /*64a0*/  ELECT P6, UR62, PT ;  /* 0x00000000003e782f */ /* 0x000fe400038c0000 */
[----:B------:R-:W-:Y:S01]  /*64b0*/  MOV R14, UR62 ;  /* 0x0000003e000e7c02 */ /* 0x000fe20008000f00 */
[----:B---3-5:R-:W-:Y:S10]  /*64c0*/  ENDCOLLECTIVE ;  /* 0x000000000000791b */ /* 0x028ff40003800000 */
.L_x_140:
[----:B------:R-:W-:Y:S05]  /*64d0*/  BSYNC B1 ;  /* 0x0000000000017941 */ /* 0x000fea0003800000 */
.L_x_139:
[----:B------:R-:W-:Y:S05]  /*64e0*/  BRA `(.L_x_141) ;  /* 0xffffffe800847947 */ /* 0x000fea000383ffff */
.L_x_110:
[----:B-1----:R1:W2:Y:S02]  /*64f0*/  SYNCS.PHASECHK.TRANS64.TRYWAIT P1, [R12+URZ+0x70], R5 ;  /* 0x000070050c0075a7 */ /* 0x0022a4000802017f */
[----:B--2---:R-:W-:Y:S05]  /*6500*/  @!P1 NANOSLEEP.SYNCS 0x989680 ;  /* 0x009896800000995d */ /* 0x004fea0003900000 */
[----:B------:R-:W2:Y:S02]  /*6510*/  @!P1 SYNCS.PHASECHK.TRANS64 P1, [R12+URZ+0x70], R5 ;  /* 0x000070050c0095a7 */ /* 0x000ea4000802007f */
[----:B--2---:R-:W-:Y:S05]  /*6520*/  @!P1 BRA `(.L_x_110) ;  /* 0xfffffffc00f09947 */ /* 0x004fea000383ffff */
[----:B------:R-:W-:Y:S05]  /*6530*/  BRA `(.L_x_142) ;  /* 0xffffffe800c07947 */ /* 0x000fea000383ffff */
.L_x_119:
[----:B------:R-:W-:Y:S01]  /*6540*/  BSSY B0, `(.L_x_143) ;  /* 0x0000006000007945 */ /* 0x000fe20003800000 */
[----:B------:R-:W-:-:S07]  /*6550*/  IMAD.MOV.U32 R15, RZ, RZ, -0x1 ;  /* 0xffffffffff0f7424 */ /* 0x000fce00078e00ff */
[----:B---3-5:R-:W-:Y:S05]  /*6560*/  WARPSYNC.COLLECTIVE R15, `(.L_x_144) ;  /* 0x000000000f0c7348 */ /* 0x028fea0003c00000 */
[----:B------:R-:W-:Y:S02]  /*6570*/  ELECT P6, UR62, PT ;  /* 0x00000000003e782f */ /* 0x000fe400038c0000 */
[----:B------:R-:W-:Y:S01]  /*6580*/  MOV R14, UR62 ;  /* 0x0000003e000e7c02 */ /* 0x000fe20008000f00 */
[----:B---3-5:R-:W-:Y:S10]  /*6590*/  ENDCOLLECTIVE ;  /* 0x000000000000791b */ /* 0x028ff40003800000 */
.L_x_144:
[----:B------:R-:W-:Y:S05]  /*65a0*/  BSYNC B0 ;  /* 0x0000000000007941 */ /* 0x000fea0003800000 */
.L_x_143:
[----:B------:R-:W-:Y:S05]  /*65b0*/  BRA `(.L_x_145) ;  /* 0xfffffff4003c7947 */ /* 0x000fea000383ffff */
.L_x_123:
[----:B0-----:R0:W1:Y:S02]  /*65c0*/  SYNCS.PHASECHK.TRANS64.TRYWAIT P0, [R7+URZ], R2 ;  /* 0x00000002070075a7 */ /* 0x001064000800017f */
[----:B-1----:R-:W-:Y:S05]  /*65d0*/  @!P0 NANOSLEEP.SYNCS 0x989680 ;  /* 0x009896800000895d */ /* 0x002fea0003900000 */
[----:B------:R-:W1:Y:S02]  /*65e0*/  @!P0 SYNCS.PHASECHK.TRANS64 P0, [R7+URZ], R2 ;  /* 0x00000002070085a7 */ /* 0x000e64000800007f */
[----:B-1----:R-:W-:Y:S05]  /*65f0*/  @!P0 BRA `(.L_x_123) ;  /* 0xfffffffc00f08947 */ /* 0x002fea000383ffff */
[----:B------:R-:W-:Y:S05]  /*6600*/  BRA `(.L_x_146) ;  /* 0xfffffff4007c7947 */ /* 0x000fea000383ffff */
.L_x_124:
[----:B0-----:R0:W1:Y:S02]  /*6610*/  SYNCS.PHASECHK.TRANS64.TRYWAIT P0, [R9+URZ], R4 ;  /* 0x00000004090075a7 */ /* 0x001064000800017f */
[----:B-1----:R-:W-:Y:S05]  /*6620*/  @!P0 NANOSLEEP.SYNCS 0x989680 ;  /* 0x009896800000895d */ /* 0x002fea0003900000 */
[----:B------:R-:W1:Y:S02]  /*6630*/  @!P0 SYNCS.PHASECHK.TRANS64 P0, [R9+URZ], R4 ;  /* 0x00000004090085a7 */ /* 0x000e64000800007f */
[----:B-1----:R-:W-:Y:S05]  /*6640*/  @!P0 BRA `(.L_x_124) ;  /* 0xfffffffc00f08947 */ /* 0x002fea000383ffff */
[----:B------:R-:W-:Y:S05]  /*6650*/  BRA `(.L_x_147) ;  /* 0xfffffff4008c7947 */ /* 0x000fea000383ffff */
.L_x_125:
[----:B0-----:R0:W1:Y:S02]  /*6660*/  SYNCS.PHASECHK.TRANS64.TRYWAIT P0, [R6+URZ], R5 ;  /* 0x00000005060075a7 */ /* 0x001064000800017f */
[----:B-1----:R-:W-:Y:S05]  /*6670*/  @!P0 NANOSLEEP.SYNCS 0x989680 ;  /* 0x009896800000895d */ /* 0x002fea0003900000 */
[----:B------:R-:W1:Y:S02]  /*6680*/  @!P0 SYNCS.PHASECHK.TRANS64 P0, [R6+URZ], R5 ;  /* 0x00000005060085a7 */ /* 0x000e64000800007f */
[----:B-1----:R-:W-:Y:S05]  /*6690*/  @!P0 BRA `(.L_x_125) ;  /* 0xfffffffc00f08947 */ /* 0x002fea000383ffff */
[----:B------:R-:W-:Y:S05]  /*66a0*/  BRA `(.L_x_148) ;  /* 0xfffffff4009c7947 */ /* 0x000fea000383ffff */
.L_x_126:
[----:B0-----:R0:W1:Y:S02]  /*66b0*/  SYNCS.PHASECHK.TRANS64.TRYWAIT P0, [R9+URZ], R4 ;  /* 0x00000004090075a7 */ /* 0x001064000800017f */
[----:B-1----:R-:W-:Y:S05]  /*66c0*/  @!P0 NANOSLEEP.SYNCS 0x989680 ;  /* 0x009896800000895d */ /* 0x002fea0003900000 */
[----:B------:R-:W1:Y:S02]  /*66d0*/  @!P0 SYNCS.PHASECHK.TRANS64 P0, [R9+URZ], R4 ;  /* 0x00000004090085a7 */ /* 0x000e64000800007f */
[----:B-1----:R-:W-:Y:S05]  /*66e0*/  @!P0 BRA `(.L_x_126) ;  /* 0xfffffffc00f08947 */ /* 0x002fea000383ffff */
[----:B------:R-:W-:Y:S05]  /*66f0*/  BRA `(.L_x_149) ;  /* 0xfffffff400ac7947 */ /* 0x000fea000383ffff */
.L_x_127:
[----:B0-----:R0:W1:Y:S02]  /*6700*/  SYNCS.PHASECHK.TRANS64.TRYWAIT P0, [R6+URZ], R5 ;  /* 0x00000005060075a7 */ /* 0x001064000800017f */
[----:B-1----:R-:W-:Y:S05]  /*6710*/  @!P0 NANOSLEEP.SYNCS 0x989680 ;  /* 0x009896800000895d */ /* 0x002fea0003900000 */
[----:B------:R-:W1:Y:S02]  /*6720*/  @!P0 SYNCS.PHASECHK.TRANS64 P0, [R6+URZ], R5 ;  /* 0x00000005060085a7 */ /* 0x000e64000800007f */
[----:B-1----:R-:W-:Y:S05]  /*6730*/  @!P0 BRA `(.L_x_127) ;  /* 0xfffffffc00f08947 */ /* 0x002fea000383ffff */
[----:B------:R-:W-:Y:S05]  /*6740*/  BRA `(.L_x_150) ;  /* 0xfffffff400bc7947 */ /* 0x000fea000383ffff */
.L_x_128:
[----:B0-----:R0:W1:Y:S02]  /*6750*/  SYNCS.PHASECHK.TRANS64.TRYWAIT P0, [R9+URZ], R4 ;  /* 0x00000004090075a7 */ /* 0x001064000800017f */
[----:B-1----:R-:W-:Y:S05]  /*6760*/  @!P0 NANOSLEEP.SYNCS 0x989680 ;  /* 0x009896800000895d */ /* 0x002fea0003900000 */
[----:B------:R-:W1:Y:S02]  /*6770*/  @!P0 SYNCS.PHASECHK.TRANS64 P0, [R9+URZ], R4 ;  /* 0x00000004090085a7 */ /* 0x000e64000800007f */
[----:B-1----:R-:W-:Y:S05]  /*6780*/  @!P0 BRA `(.L_x_128) ;  /* 0xfffffffc00f08947 */ /* 0x002fea000383ffff */
[----:B------:R-:W-:Y:S05]  /*6790*/  BRA `(.L_x_151) ;  /* 0xfffffff400cc7947 */ /* 0x000fea000383ffff */
.L_x_129:
[----:B0-----:R0:W1:Y:S02]  /*67a0*/  SYNCS.PHASECHK.TRANS64.TRYWAIT P0, [R6+URZ], R5 ;  /* 0x00000005060075a7 */ /* 0x001064000800017f */
[----:B-1----:R-:W-:Y:S05]  /*67b0*/  @!P0 NANOSLEEP.SYNCS 0x989680 ;  /* 0x009896800000895d */ /* 0x002fea0003900000 */
[----:B------:R-:W1:Y:S02]  /*67c0*/  @!P0 SYNCS.PHASECHK.TRANS64 P0, [R6+URZ], R5 ;  /* 0x00000005060085a7 */ /* 0x000e64000800007f */
[----:B-1----:R-:W-:Y:S05]  /*67d0*/  @!P0 BRA `(.L_x_129) ;  /* 0xfffffffc00f08947 */ /* 0x002fea000383ffff */
[----:B------:R-:W-:Y:S05]  /*67e0*/  BRA `(.L_x_152) ;  /* 0xfffffff400dc7947 */ /* 0x000fea000383ffff */
.L_x_130:
[----:B0-----:R0:W1:Y:S02]  /*67f0*/  SYNCS.PHASECHK.TRANS64.TRYWAIT P0, [R9+URZ], R4 ;  /* 0x00000004090075a7 */ /* 0x001064000800017f */
[----:B-1----:R-:W-:Y:S05]  /*6800*/  @!P0 NANOSLEEP.SYNCS 0x989680 ;  /* 0x009896800000895d */ /* 0x002fea0003900000 */
[----:B------:R-:W1:Y:S02]  /*6810*/  @!P0 SYNCS.PHASECHK.TRANS64 P0, [R9+URZ], R4 ;  /* 0x00000004090085a7 */ /* 0x000e64000800007f */
[----:B-1----:R-:W-:Y:S05]  /*6820*/  @!P0 BRA `(.L_x_130) ;  /* 0xfffffffc00f08947 */ /* 0x002fea000383ffff */
[----:B------:R-:W-:Y:S05]  /*6830*/  BRA `(.L_x_153) ;  /* 0xfffffff400ec7947 */ /* 0x000fea000383ffff */
.L_x_131:
[----:B0-----:R0:W1:Y:S02]  /*6840*/  SYNCS.PHASECHK.TRANS64.TRYWAIT P0, [R6+URZ], R5 ;  /* 0x00000005060075a7 */ /* 0x001064000800017f */
[----:B-1----:R-:W-:Y:S05]  /*6850*/  @!P0 NANOSLEEP.SYNCS 0x989680 ;  /* 0x009896800000895d */ /* 0x002fea0003900000 */
[----:B------:R-:W1:Y:S02]  /*6860*/  @!P0 SYNCS.PHASECHK.TRANS64 P0, [R6+URZ], R5 ;  /* 0x00000005060085a7 */ /* 0x000e64000800007f */
[----:B-1----:R-:W-:Y:S05]  /*6870*/  @!P0 BRA `(.L_x_131) ;  /* 0xfffffffc00f08947 */ /* 0x002fea000383ffff */
[----:B------:R-:W-:Y:S05]  /*6880*/  BRA `(.L_x_154) ;  /* 0xfffffff400fc7947 */ /* 0x000fea000383ffff */
.L_x_132:
[----:B0-----:R0:W1:Y:S02]  /*6890*/  SYNCS.PHASECHK.TRANS64.TRYWAIT P0, [R9+URZ], R4 ;  /* 0x00000004090075a7 */ /* 0x001064000800017f */
[----:B-1----:R-:W-:Y:S05]  /*68a0*/  @!P0 NANOSLEEP.SYNCS 0x989680 ;  /* 0x009896800000895d */ /* 0x002fea0003900000 */
[----:B------:R-:W1:Y:S02]  /*68b0*/  @!P0 SYNCS.PHASECHK.TRANS64 P0, [R9+URZ], R4 ;  /* 0x00000004090085a7 */ /* 0x000e64000800007f */
[----:B-1----:R-:W-:Y:S05]  /*68c0*/  @!P0 BRA `(.L_x_132) ;  /* 0xfffffffc00f08947 */ /* 0x002fea000383ffff */
[----:B------:R-:W-:Y:S05]  /*68d0*/  BRA `(.L_x_155) ;  /* 0xfffffff8000c7947 */ /* 0x000fea000383ffff */
.L_x_133:
[----:B0-----:R0:W1:Y:S02]  /*68e0*/  SYNCS.PHASECHK.TRANS64.TRYWAIT P0, [R6+URZ], R5 ;  /* 0x00000005060075a7 */ /* 0x001064000800017f */
[----:B-1----:R-:W-:Y:S05]  /*68f0*/  @!P0 NANOSLEEP.SYNCS 0x989680 ;  /* 0x009896800000895d */ /* 0x002fea0003900000 */
[----:B------:R-:W1:Y:S02]  /*6900*/  @!P0 SYNCS.PHASECHK.TRANS64 P0, [R6+URZ], R5 ;  /* 0x00000005060085a7 */ /* 0x000e64000800007f */
[----:B-1----:R-:W-:Y:S05]  /*6910*/  @!P0 BRA `(.L_x_133) ;  /* 0xfffffffc00f08947 */ /* 0x002fea000383ffff */
[----:B------:R-:W-:Y:S05]  /*6920*/  BRA `(.L_x_156) ;  /* 0xfffffff8001c7947 */ /* 0x000fea000383ffff */
.L_x_134:
[----:B0-----:R0:W1:Y:S02]  /*6930*/  SYNCS.PHASECHK.TRANS64.TRYWAIT P0, [R9+URZ], R4 ;  /* 0x00000004090075a7 */ /* 0x001064000800017f */
[----:B-1----:R-:W-:Y:S05]  /*6940*/  @!P0 NANOSLEEP.SYNCS 0x989680 ;  /* 0x009896800000895d */ /* 0x002fea0003900000 */
[----:B------:R-:W1:Y:S02]  /*6950*/  @!P0 SYNCS.PHASECHK.TRANS64 P0, [R9+URZ], R4 ;  /* 0x00000004090085a7 */ /* 0x000e64000800007f */
[----:B-1----:R-:W-:Y:S05]  /*6960*/  @!P0 BRA `(.L_x_134) ;  /* 0xfffffffc00f08947 */ /* 0x002fea000383ffff */
[----:B------:R-:W-:Y:S05]  /*6970*/  BRA `(.L_x_157) ;  /* 0xfffffff8002c7947 */ /* 0x000fea000383ffff */
.L_x_135:
[----:B-1----:R1:W2:Y:S02]  /*6980*/  SYNCS.PHASECHK.TRANS64.TRYWAIT P0, [R6+URZ], R5 ;  /* 0x00000005060075a7 */ /* 0x0022a4000800017f */
[----:B--2---:R-:W-:Y:S05]  /*6990*/  @!P0 NANOSLEEP.SYNCS 0x989680 ;  /* 0x009896800000895d */ /* 0x004fea0003900000 */
[----:B------:R-:W2:Y:S02]  /*69a0*/  @!P0 SYNCS.PHASECHK.TRANS64 P0, [R6+URZ], R5 ;  /* 0x00000005060085a7 */ /* 0x000ea4000800007f */
[----:B--2---:R-:W-:Y:S05]  /*69b0*/  @!P0 BRA `(.L_x_135) ;  /* 0xfffffffc00f08947 */ /* 0x004fea000383ffff */
[----:B------:R-:W-:Y:S05]  /*69c0*/  BRA `(.L_x_158) ;  /* 0xfffffff800347947 */ /* 0x000fea000383ffff */
.L_x_159:
[----:B------:R-:W-:-:S00]  /*69d0*/  BRA `(.L_x_159) ;  /* 0xfffffffc00fc7947 */ /* 0x000fc0000383ffff */
[----:B------:R-:W-:-:S00]  /*69e0*/  NOP ;  /* 0x0000000000007918 */ /* 0x000fc00000000000 */
        /* <DEDUP_REMOVED lines=9> */
.L_x_160:


//--------------------- .nv.global.init           --------------------------
	.section	.nv.global.init,"aw",@progbits
.nv.global.init:
	.type		$str$22,@object
	.size		$str$22,($str$23 - $str$22)
$str$22:
        /*0000*/ 	.byte	0x6b, 0x5f, 0x74, 0x69, 0x6c, 0x65, 0x5f, 0x63, 0x6f, 0x75, 0x6e, 0x74, 0x20, 0x3e, 0x3d, 0x20
        /*0010*/ 	.byte	0x31, 0x00
	.type		$str$23,@object
	.size		$str$23,(__unnamed_1 - $str$23)
$str$23:
        /*0012*/ 	.byte	0x2f, 0x74, 0x6d, 0x70, 0x2f, 0x63, 0x75, 0x74, 0x6c, 0x61, 0x73, 0x73, 0x5f, 0x73, 0x77, 0x65
        /*0022*/ 	.byte	0x65, 0x70, 0x5f, 0x73, 0x72, 0x63, 0x2f, 0x69, 0x6e, 0x63, 0x6c, 0x75, 0x64, 0x65, 0x2f, 0x63
        /*0032*/ 	.byte	0x75, 0x74, 0x6c, 0x61, 0x73, 0x73, 0x2f, 0x67, 0x65, 0x6d, 0x6d, 0x2f, 0x63, 0x6f, 0x6c, 0x6c
        /*0042*/ 	.byte	0x65, 0x63, 0x74, 0x69, 0x76, 0x65, 0x2f, 0x73, 0x6d, 0x39, 0x30, 0x5f, 0x6d, 0x6d, 0x61, 0x5f
        /*0052*/ 	.byte	0x74, 0x6d, 0x61, 0x5f, 0x67, 0x6d, 0x6d, 0x61, 0x5f, 0x73, 0x73, 0x5f, 0x77, 0x61, 0x72, 0x70
        /*0062*/ 	.byte	0x73, 0x70, 0x65, 0x63, 0x69, 0x61, 0x6c, 0x69, 0x7a, 0x65, 0x64, 0x2e, 0x68, 0x70, 0x70, 0x00
	.type		__unnamed_1,@object
	.size		__unnamed_1,(.L_0 - __unnamed_1)
__unnamed_1:
        /*0072*/ 	.byte	0x76, 0x6f, 0x69, 0x64, 0x20, 0x63, 0x75, 0x74, 0x6c, 0x61, 0x73, 0x73, 0x3a, 0x3a, 0x67, 0x65
        /* <DEDUP_REMOVED lines=177> */
        /*0b92*/ 	.byte	0x79, 0x5d, 0x00
.L_0:


//--------------------- .nv.shared._ZN7cutlass13device_kernelINS_4gemm6kernel13GemmUniversalIN4cute5tupleIJiiiiEEENS1_10collective13CollectiveMmaINS1_34MainloopSm90TmaGmmaWarpSpecializedILi14ENS5_IJNS4_1CILi1EEENSA_ILi2EEESB_EEENS1_32KernelTmaWarpSpecializedPingpongEEENS5_IJNSA_ILi64EEESG_NSA_ILi32EEEEEENS_10tfloat32_tENS5_IJlSB_lEEESJ_SK_NS4_8TiledMMAINS4_8MMA_AtomIJNS4_4SM904GMMA29MMA_64x64x8_F32TF32TF32_SS_TNILNSO_7ScaleInE1ELSQ_1EEEEEENS4_6LayoutINS5_IJSB_SB_SB_EEENS5_IJNSA_ILi0EEESV_SV_EEEEENS5_IJNS4_10UnderscoreESY_SY_EEEEENS4_23SM90_TMA_LOAD_MULTICASTENS4_14ComposedLayoutINS4_7SwizzleILi3ELi4ELi3EEENS4_18smem_ptr_flag_bitsILi32EEENST_INS5_IJNSA_ILi8EEESH_EEENS5_IJSH_SB_EEEEEEEvNS4_8identityENS4_13SM90_TMA_LOADES1B_vS1C_EENS_8epilogue10collective6detail29Sm90TmaWarpSpecializedAdapterINS1G_15DefaultEpilogueISJ_SK_SK_NS1F_6thread17LinearCombinationISJ_Li1EffLNS1K_9ScaleType4KindE0ELNS_15FloatRoundStyleE2ESJ_EENS1_15EpilogueDefaultEEEEEvvEEEEvNT_6ParamsE --------------------------
	.section	.nv.shared._ZN7cutlass13device_kernelINS_4gemm6kernel13GemmUniversalIN4cute5tupleIJiiiiEEENS1_10collective13CollectiveMmaINS1_34MainloopSm90TmaGmmaWarpSpecializedILi14ENS5_IJNS4_1CILi1EEENSA_ILi2EEESB_EEENS1_32KernelTmaWarpSpecializedPingpongEEENS5_IJNSA_ILi64EEESG_NSA_ILi32EEEEEENS_10tfloat32_tENS5_IJlSB_lEEESJ_SK_NS4_8TiledMMAINS4_8MMA_AtomIJNS4_4SM904GMMA29MMA_64x64x8_F32TF32TF32_SS_TNILNSO_7ScaleInE1ELSQ_1EEEEEENS4_6LayoutINS5_IJSB_SB_SB_EEENS5_IJNSA_ILi0EEESV_SV_EEEEENS5_IJNS4_10UnderscoreESY_SY_EEEEENS4_23SM90_TMA_LOAD_MULTICASTENS4_14ComposedLayoutINS4_7SwizzleILi3ELi4ELi3EEENS4_18smem_ptr_flag_bitsILi32EEENST_INS5_IJNSA_ILi8EEESH_EEENS5_IJSH_SB_EEEEEEEvNS4_8identityENS4_13SM90_TMA_LOADES1B_vS1C_EENS_8epilogue10collective6detail29Sm90TmaWarpSpecializedAdapterINS1G_15DefaultEpilogueISJ_SK_SK_NS1F_6thread17LinearCombinationISJ_Li1EffLNS1K_9ScaleType4KindE0ELNS_15FloatRoundStyleE2ESJ_EENS1_15EpilogueDefaultEEEEEvvEEEEvNT_6ParamsE,"aw",@nobits
	.sectionflags	@""
	.align	16
	.zero		1024


//--------------------- .nv.shared.reserved.0     --------------------------
	.section	.nv.shared.reserved.0,"aw",@nobits
	.weak		__nv_reservedSMEM_offset_0_alias
	.size		__nv_reservedSMEM_offset_0_alias, 0, 0
	.other		__nv_reservedSMEM_offset_0_alias,@"STO_CUDA_RESERVED_SHARED STV_DEFAULT"
__nv_reservedSMEM_offset_0_alias:
	.zero		0


//--------------------- .nv.global                --------------------------
	.section	.nv.global,"aw",@nobits
.nv.global:
	.type		_ZN39_INTERNAL_298fe9a9_4_k_cu_b5b687f3_56524cute1_E,@object
	.size		_ZN39_INTERNAL_298fe9a9_4_k_cu_b5b687f3_56524cute1_E,(_ZN39_INTERNAL_298fe9a9_4_k_cu_b5b687f3_56524cuda3std3__45__cpo6cbeginE - _ZN39_INTERNAL_298fe9a9_4_k_cu_b5b687f3_56524cute1_E)
_ZN39_INTERNAL_298fe9a9_4_k_cu_b5b687f3_56524cute1_E:
	.zero		1
	.type		_ZN39_INTERNAL_298fe9a9_4_k_cu_b5b687f3_56524cuda3std3__45__cpo6cbeginE,@object
	.size		_ZN39_INTERNAL_298fe9a9_4_k_cu_b5b687f3_56524cuda3std3__45__cpo6cbeginE,(_ZN39_INTERNAL_298fe9a9_4_k_cu_b5b687f3_56524cuda3std3__48in_placeE - _ZN39_INTERNAL_298fe9a9_4_k_cu_b5b687f3_56524cuda3std3__45__cpo6cbeginE)
_ZN39_INTERNAL_298fe9a9_4_k_cu_b5b687f3_56524cuda3std3__45__cpo6cbeginE:
	.zero		1
	.type		_ZN39_INTERNAL_298fe9a9_4_k_cu_b5b687f3_56524cuda3std3__48in_placeE,@object
	.size		_ZN39_INTERNAL_298fe9a9_4_k_cu_b5b687f3_56524cuda3std3__48in_placeE,(_ZN39_INTERNAL_298fe9a9_4_k_cu_b5b687f3_56524cuda3std6ranges3__45__cpo9iter_moveE - _ZN39_INTERNAL_298fe9a9_4_k_cu_b5b687f3_56524cuda3std3__48in_placeE)
_ZN39_INTERNAL_298fe9a9_4_k_cu_b5b687f3_56524cuda3std3__48in_placeE:
	.zero		1
	.type		_ZN39_INTERNAL_298fe9a9_4_k_cu_b5b687f3_56524cuda3std6ranges3__45__cpo9iter_moveE,@object
	.size		_ZN39_INTERNAL_298fe9a9_4_k_cu_b5b687f3_56524cuda3std6ranges3__45__cpo9iter_moveE,(_ZN39_INTERNAL_298fe9a9_4_k_cu_b5b687f3_56524cuda3std3__45__cpo5beginE - _ZN39_INTERNAL_298fe9a9_4_k_cu_b5b687f3_56524cuda3std6ranges3__45__cpo9iter_moveE)
_ZN39_INTERNAL_298fe9a9_4_k_cu_b5b687f3_56524cuda3std6ranges3__45__cpo9iter_moveE:
	.zero		1
	.type		_ZN39_INTERNAL_298fe9a9_4_k_cu_b5b687f3_56524cuda3std3__45__cpo5beginE,@object
	.size		_ZN39_INTERNAL_298fe9a9_4_k_cu_b5b687f3_56524cuda3std3__45__cpo5beginE,(_ZN39_INTERNAL_298fe9a9_4_k_cu_b5b687f3_56524cuda3std3__441_GLOBAL__N__298fe9a9_4_k_cu_b5b687f3_56526ignoreE - _ZN39_INTERNAL_298fe9a9_4_k_cu_b5b687f3_56524cuda3std3__45__cpo5beginE)
_ZN39_INTERNAL_298fe9a9_4_k_cu_b5b687f3_56524cuda3std3__45__cpo5beginE:
	.zero		1
	.type		_ZN39_INTERNAL_298fe9a9_4_k_cu_b5b687f3_56524cuda3std3__441_GLOBAL__N__298fe9a9_4_k_cu_b5b687f3_56526ignoreE,@object
	.size		_ZN39_INTERNAL_298fe9a9_4_k_cu_b5b687f3_56524cuda3std3__441_GLOBAL__N__298fe9a9_4_k_cu_b5b687f3_56526ignoreE,(_ZN39_INTERNAL_298fe9a9_4_k_cu_b5b687f3_56524cute7productE - _ZN39_INTERNAL_298fe9a9_4_k_cu_b5b687f3_56524cuda3std3__441_GLOBAL__N__298fe9a9_4_k_cu_b5b687f3_56526ignoreE)
_ZN39_INTERNAL_298fe9a9_4_k_cu_b5b687f3_56524cuda3std3__441_GLOBAL__N__298fe9a9_4_k_cu_b5b687f3_56526ignoreE:
	.zero		1
	.type		_ZN39_INTERNAL_298fe9a9_4_k_cu_b5b687f3_56524cute7productE,@object
	.size		_ZN39_INTERNAL_298fe9a9_4_k_cu_b5b687f3_56524cute7productE,(_ZN39_INTERNAL_298fe9a9_4_k_cu_b5b687f3_56524cuda3std3__45__cpo3endE - _ZN39_INTERNAL_298fe9a9_4_k_cu_b5b687f3_56524cute7productE)
_ZN39_INTERNAL_298fe9a9_4_k_cu_b5b687f3_56524cute7productE:
	.zero		1
	.type		_ZN39_INTERNAL_298fe9a9_4_k_cu_b5b687f3_56524cuda3std3__45__cpo3endE,@object
	.size		_ZN39_INTERNAL_298fe9a9_4_k_cu_b5b687f3_56524cuda3std3__45__cpo3endE,(_ZN39_INTERNAL_298fe9a9_4_k_cu_b5b687f3_56524cuda3std3__419piecewise_constructE - _ZN39_INTERNAL_298fe9a9_4_k_cu_b5b687f3_56524cuda3std3__45__cpo3endE)
_ZN39_INTERNAL_298fe9a9_4_k_cu_b5b687f3_56524cuda3std3__45__cpo3endE:
	.zero		1
	.type		_ZN39_INTERNAL_298fe9a9_4_k_cu_b5b687f3_56524cuda3std3__419piecewise_constructE,@object
	.size		_ZN39_INTERNAL_298fe9a9_4_k_cu_b5b687f3_56524cuda3std3__419piecewise_constructE,(_ZN39_INTERNAL_298fe9a9_4_k_cu_b5b687f3_56524cuda3std3__45__cpo4cendE - _ZN39_INTERNAL_298fe9a9_4_k_cu_b5b687f3_56524cuda3std3__419piecewise_constructE)
_ZN39_INTERNAL_298fe9a9_4_k_cu_b5b687f3_56524cuda3std3__419piecewise_constructE:
	.zero		1
	.type		_ZN39_INTERNAL_298fe9a9_4_k_cu_b5b687f3_56524cuda3std3__45__cpo4cendE,@object
	.size		_ZN39_INTERNAL_298fe9a9_4_k_cu_b5b687f3_56524cuda3std3__45__cpo4cendE,(_ZN39_INTERNAL_298fe9a9_4_k_cu_b5b687f3_56524cuda3std6ranges3__45__cpo4swapE - _ZN39_INTERNAL_298fe9a9_4_k_cu_b5b687f3_56524cuda3std3__45__cpo4cendE)
_ZN39_INTERNAL_298fe9a9_4_k_cu_b5b687f3_56524cuda3std3__45__cpo4cendE:
	.zero		1
	.type		_ZN39_INTERNAL_298fe9a9_4_k_cu_b5b687f3_56524cuda3std6ranges3__45__cpo4swapE,@object
	.size		_ZN39_INTERNAL_298fe9a9_4_k_cu_b5b687f3_56524cuda3std6ranges3__45__cpo4swapE,(.L_8 - _ZN39_INTERNAL_298fe9a9_4_k_cu_b5b687f3_56524cuda3std6ranges3__45__cpo4swapE)
_ZN39_INTERNAL_298fe9a9_4_k_cu_b5b687f3_56524cuda3std6ranges3__45__cpo4swapE:
	.zero		1
.L_8:


//--------------------- .nv.constant0._ZN7cutlass13device_kernelINS_4gemm6kernel13GemmUniversalIN4cute5tupleIJiiiiEEENS1_10collective13CollectiveMmaINS1_34MainloopSm90TmaGmmaWarpSpecializedILi14ENS5_IJNS4_1CILi1EEENSA_ILi2EEESB_EEENS1_32KernelTmaWarpSpecializedPingpongEEENS5_IJNSA_ILi64EEESG_NSA_ILi32EEEEEENS_10tfloat32_tENS5_IJlSB_lEEESJ_SK_NS4_8TiledMMAINS4_8MMA_AtomIJNS4_4SM904GMMA29MMA_64x64x8_F32TF32TF32_SS_TNILNSO_7ScaleInE1ELSQ_1EEEEEENS4_6LayoutINS5_IJSB_SB_SB_EEENS5_IJNSA_ILi0EEESV_SV_EEEEENS5_IJNS4_10UnderscoreESY_SY_EEEEENS4_23SM90_TMA_LOAD_MULTICASTENS4_14ComposedLayoutINS4_7SwizzleILi3ELi4ELi3EEENS4_18smem_ptr_flag_bitsILi32EEENST_INS5_IJNSA_ILi8EEESH_EEENS5_IJSH_SB_EEEEEEEvNS4_8identityENS4_13SM90_TMA_LOADES1B_vS1C_EENS_8epilogue10collective6detail29Sm90TmaWarpSpecializedAdapterINS1G_15DefaultEpilogueISJ_SK_SK_NS1F_6thread17LinearCombinationISJ_Li1EffLNS1K_9ScaleType4KindE0ELNS_15FloatRoundStyleE2ESJ_EENS1_15EpilogueDefaultEEEEEvvEEEEvNT_6ParamsE --------------------------
	.section	.nv.constant0._ZN7cutlass13device_kernelINS_4gemm6kernel13GemmUniversalIN4cute5tupleIJiiiiEEENS1_10collective13CollectiveMmaINS1_34MainloopSm90TmaGmmaWarpSpecializedILi14ENS5_IJNS4_1CILi1EEENSA_ILi2EEESB_EEENS1_32KernelTmaWarpSpecializedPingpongEEENS5_IJNSA_ILi64EEESG_NSA_ILi32EEEEEENS_10tfloat32_tENS5_IJlSB_lEEESJ_SK_NS4_8TiledMMAINS4_8MMA_AtomIJNS4_4SM904GMMA29MMA_64x64x8_F32TF32TF32_SS_TNILNSO_7ScaleInE1ELSQ_1EEEEEENS4_6LayoutINS5_IJSB_SB_SB_EEENS5_IJNSA_ILi0EEESV_SV_EEEEENS5_IJNS4_10UnderscoreESY_SY_EEEEENS4_23SM90_TMA_LOAD_MULTICASTENS4_14ComposedLayoutINS4_7SwizzleILi3ELi4ELi3EEENS4_18smem_ptr_flag_bitsILi32EEENST_INS5_IJNSA_ILi8EEESH_EEENS5_IJSH_SB_EEEEEEEvNS4_8identityENS4_13SM90_TMA_LOADES1B_vS1C_EENS_8epilogue10collective6detail29Sm90TmaWarpSpecializedAdapterINS1G_15DefaultEpilogueISJ_SK_SK_NS1F_6thread17LinearCombinationISJ_Li1EffLNS1K_9ScaleType4KindE0ELNS_15FloatRoundStyleE2ESJ_EENS1_15EpilogueDefaultEEEEEvvEEEEvNT_6ParamsE,"a",@progbits
	.sectionflags	@""
	.align	4
.nv.constant0._ZN7cutlass13device_kernelINS_4gemm6kernel13GemmUniversalIN4cute5tupleIJiiiiEEENS1_10collective13CollectiveMmaINS1_34MainloopSm90TmaGmmaWarpSpecializedILi14ENS5_IJNS4_1CILi1EEENSA_ILi2EEESB_EEENS1_32KernelTmaWarpSpecializedPingpongEEENS5_IJNSA_ILi64EEESG_NSA_ILi32EEEEEENS_10tfloat32_tENS5_IJlSB_lEEESJ_SK_NS4_8TiledMMAINS4_8MMA_AtomIJNS4_4SM904GMMA29MMA_64x64x8_F32TF32TF32_SS_TNILNSO_7ScaleInE1ELSQ_1EEEEEENS4_6LayoutINS5_IJSB_SB_SB_EEENS5_IJNSA_ILi0EEESV_SV_EEEEENS5_IJNS4_10UnderscoreESY_SY_EEEEENS4_23SM90_TMA_LOAD_MULTICASTENS4_14ComposedLayoutINS4_7SwizzleILi3ELi4ELi3EEENS4_18smem_ptr_flag_bitsILi32EEENST_INS5_IJNSA_ILi8EEESH_EEENS5_IJSH_SB_EEEEEEEvNS4_8identityENS4_13SM90_TMA_LOADES1B_vS1C_EENS_8epilogue10collective6detail29Sm90TmaWarpSpecializedAdapterINS1G_15DefaultEpilogueISJ_SK_SK_NS1F_6thread17LinearCombinationISJ_Li1EffLNS1K_9ScaleType4KindE0ELNS_15FloatRoundStyleE2ESJ_EENS1_15EpilogueDefaultEEEEEvvEEEEvNT_6ParamsE:
	.zero		1664


//--------------------- SYMBOLS --------------------------

	.type		.nv.reservedSmem.offset0,@object
	.size		.nv.reservedSmem.offset0,0x4
	.type		__assertfail,@function
